//
// Generated by NVIDIA NVVM Compiler
//
// Compiler Build ID: CL-36424714
// Cuda compilation tools, release 13.0, V13.0.88
// Based on NVVM 20.0.0
//

.version 9.0
.target sm_100
.address_size 64

	// .globl	_Z17preprocess_kernelPfS_iii

.visible .entry _Z17preprocess_kernelPfS_iii(
	.param .u64 .ptr .align 1 _Z17preprocess_kernelPfS_iii_param_0,
	.param .u64 .ptr .align 1 _Z17preprocess_kernelPfS_iii_param_1,
	.param .u32 _Z17preprocess_kernelPfS_iii_param_2,
	.param .u32 _Z17preprocess_kernelPfS_iii_param_3,
	.param .u32 _Z17preprocess_kernelPfS_iii_param_4
)
{
	.reg .pred 	%p<38>;
	.reg .b32 	%r<129>;
	.reg .b32 	%f<242>;
	.reg .b64 	%rd<76>;

	ld.param.u64 	%rd6, [_Z17preprocess_kernelPfS_iii_param_0];
	ld.param.u64 	%rd7, [_Z17preprocess_kernelPfS_iii_param_1];
	ld.param.u32 	%r77, [_Z17preprocess_kernelPfS_iii_param_2];
	ld.param.u32 	%r75, [_Z17preprocess_kernelPfS_iii_param_3];
	ld.param.u32 	%r76, [_Z17preprocess_kernelPfS_iii_param_4];
	cvta.to.global.u64 	%rd1, %rd7;
	cvta.to.global.u64 	%rd2, %rd6;
	mov.u32 	%r78, %tid.x;
	mov.u32 	%r79, %ctaid.x;
	shl.b32 	%r80, %r79, 6;
	add.s32 	%r1, %r80, %r78;
	setp.lt.s32 	%p1, %r1, %r77;
	@%p1 bra 	$L__BB0_13;
	setp.lt.s32 	%p2, %r75, 1;
	@%p2 bra 	$L__BB0_51;
	and.b32  	%r2, %r75, 7;
	setp.lt.u32 	%p3, %r75, 8;
	mov.b32 	%r126, 0;
	@%p3 bra 	$L__BB0_5;
	and.b32  	%r126, %r75, 2147483640;
	neg.s32 	%r105, %r126;
	shl.b32 	%r5, %r76, 3;
	mul.wide.s32 	%rd10, %r76, 4;
	mov.u32 	%r104, %r1;
$L__BB0_4:
	.pragma "nounroll";
	mul.wide.s32 	%rd8, %r104, 4;
	add.s64 	%rd9, %rd2, %rd8;
	mov.b32 	%r82, 0;
	st.global.u32 	[%rd9], %r82;
	add.s64 	%rd11, %rd9, %rd10;
	st.global.u32 	[%rd11], %r82;
	add.s64 	%rd12, %rd11, %rd10;
	st.global.u32 	[%rd12], %r82;
	add.s64 	%rd13, %rd12, %rd10;
	st.global.u32 	[%rd13], %r82;
	add.s64 	%rd14, %rd13, %rd10;
	st.global.u32 	[%rd14], %r82;
	add.s64 	%rd15, %rd14, %rd10;
	st.global.u32 	[%rd15], %r82;
	add.s64 	%rd16, %rd15, %rd10;
	st.global.u32 	[%rd16], %r82;
	add.s64 	%rd17, %rd16, %rd10;
	st.global.u32 	[%rd17], %r82;
	add.s32 	%r105, %r105, 8;
	add.s32 	%r104, %r104, %r5;
	setp.eq.s32 	%p4, %r105, 0;
	@%p4 bra 	$L__BB0_5;
	bra.uni 	$L__BB0_4;
$L__BB0_5:
	setp.eq.s32 	%p5, %r2, 0;
	@%p5 bra 	$L__BB0_51;
	and.b32  	%r70, %r75, 3;
	setp.lt.u32 	%p6, %r2, 4;
	@%p6 bra 	$L__BB0_8;
	mad.lo.s32 	%r83, %r126, %r76, %r1;
	mul.wide.s32 	%rd18, %r83, 4;
	add.s64 	%rd19, %rd2, %rd18;
	mov.b32 	%r84, 0;
	st.global.u32 	[%rd19], %r84;
	mul.wide.s32 	%rd20, %r76, 4;
	add.s64 	%rd21, %rd19, %rd20;
	st.global.u32 	[%rd21], %r84;
	add.s64 	%rd22, %rd21, %rd20;
	st.global.u32 	[%rd22], %r84;
	add.s64 	%rd23, %rd22, %rd20;
	st.global.u32 	[%rd23], %r84;
	add.s32 	%r126, %r126, 4;
$L__BB0_8:
	setp.eq.s32 	%p7, %r70, 0;
	@%p7 bra 	$L__BB0_51;
	setp.eq.s32 	%p8, %r70, 1;
	@%p8 bra 	$L__BB0_11;
	mad.lo.s32 	%r85, %r126, %r76, %r1;
	mul.wide.s32 	%rd24, %r85, 4;
	add.s64 	%rd25, %rd2, %rd24;
	mov.b32 	%r86, 0;
	st.global.u32 	[%rd25], %r86;
	mul.wide.s32 	%rd26, %r76, 4;
	add.s64 	%rd27, %rd25, %rd26;
	st.global.u32 	[%rd27], %r86;
	add.s32 	%r126, %r126, 2;
$L__BB0_11:
	and.b32  	%r87, %r75, 1;
	setp.eq.b32 	%p9, %r87, 1;
	not.pred 	%p10, %p9;
	@%p10 bra 	$L__BB0_51;
	mad.lo.s32 	%r88, %r126, %r76, %r1;
	mul.wide.s32 	%rd28, %r88, 4;
	add.s64 	%rd29, %rd2, %rd28;
	mov.b32 	%r89, 0;
	st.global.u32 	[%rd29], %r89;
	bra.uni 	$L__BB0_51;
$L__BB0_13:
	setp.lt.s32 	%p11, %r75, 1;
	mov.f32 	%f232, 0f00000000;
	@%p11 bra 	$L__BB0_26;
	mul.lo.s32 	%r6, %r75, %r1;
	and.b32  	%r7, %r75, 15;
	setp.lt.u32 	%p12, %r75, 16;
	mov.f32 	%f232, 0f00000000;
	mov.b32 	%r108, 0;
	@%p12 bra 	$L__BB0_17;
	and.b32  	%r108, %r75, 2147483632;
	neg.s32 	%r107, %r108;
	add.s64 	%rd3, %rd1, 32;
	mov.f32 	%f232, 0f00000000;
	mov.u32 	%r106, %r6;
$L__BB0_16:
	.pragma "nounroll";
	mul.wide.s32 	%rd30, %r106, 4;
	add.s64 	%rd31, %rd3, %rd30;
	ld.global.f32 	%f33, [%rd31+-32];
	add.f32 	%f34, %f232, %f33;
	ld.global.f32 	%f35, [%rd31+-28];
	add.f32 	%f36, %f34, %f35;
	ld.global.f32 	%f37, [%rd31+-24];
	add.f32 	%f38, %f36, %f37;
	ld.global.f32 	%f39, [%rd31+-20];
	add.f32 	%f40, %f38, %f39;
	ld.global.f32 	%f41, [%rd31+-16];
	add.f32 	%f42, %f40, %f41;
	ld.global.f32 	%f43, [%rd31+-12];
	add.f32 	%f44, %f42, %f43;
	ld.global.f32 	%f45, [%rd31+-8];
	add.f32 	%f46, %f44, %f45;
	ld.global.f32 	%f47, [%rd31+-4];
	add.f32 	%f48, %f46, %f47;
	ld.global.f32 	%f49, [%rd31];
	add.f32 	%f50, %f48, %f49;
	ld.global.f32 	%f51, [%rd31+4];
	add.f32 	%f52, %f50, %f51;
	ld.global.f32 	%f53, [%rd31+8];
	add.f32 	%f54, %f52, %f53;
	ld.global.f32 	%f55, [%rd31+12];
	add.f32 	%f56, %f54, %f55;
	ld.global.f32 	%f57, [%rd31+16];
	add.f32 	%f58, %f56, %f57;
	ld.global.f32 	%f59, [%rd31+20];
	add.f32 	%f60, %f58, %f59;
	ld.global.f32 	%f61, [%rd31+24];
	add.f32 	%f62, %f60, %f61;
	ld.global.f32 	%f63, [%rd31+28];
	add.f32 	%f232, %f62, %f63;
	add.s32 	%r107, %r107, 16;
	add.s32 	%r106, %r106, 16;
	setp.ne.s32 	%p13, %r107, 0;
	@%p13 bra 	$L__BB0_16;
$L__BB0_17:
	setp.eq.s32 	%p14, %r7, 0;
	@%p14 bra 	$L__BB0_26;
	and.b32  	%r19, %r75, 7;
	setp.lt.u32 	%p15, %r7, 8;
	@%p15 bra 	$L__BB0_20;
	add.s32 	%r91, %r108, %r6;
	mul.wide.s32 	%rd32, %r91, 4;
	add.s64 	%rd33, %rd1, %rd32;
	ld.global.f32 	%f65, [%rd33];
	add.f32 	%f66, %f232, %f65;
	ld.global.f32 	%f67, [%rd33+4];
	add.f32 	%f68, %f66, %f67;
	ld.global.f32 	%f69, [%rd33+8];
	add.f32 	%f70, %f68, %f69;
	ld.global.f32 	%f71, [%rd33+12];
	add.f32 	%f72, %f70, %f71;
	ld.global.f32 	%f73, [%rd33+16];
	add.f32 	%f74, %f72, %f73;
	ld.global.f32 	%f75, [%rd33+20];
	add.f32 	%f76, %f74, %f75;
	ld.global.f32 	%f77, [%rd33+24];
	add.f32 	%f78, %f76, %f77;
	ld.global.f32 	%f79, [%rd33+28];
	add.f32 	%f232, %f78, %f79;
	add.s32 	%r108, %r108, 8;
$L__BB0_20:
	setp.eq.s32 	%p16, %r19, 0;
	@%p16 bra 	$L__BB0_26;
	and.b32  	%r22, %r75, 3;
	setp.lt.u32 	%p17, %r19, 4;
	@%p17 bra 	$L__BB0_23;
	add.s32 	%r92, %r108, %r6;
	mul.wide.s32 	%rd34, %r92, 4;
	add.s64 	%rd35, %rd1, %rd34;
	ld.global.f32 	%f81, [%rd35];
	add.f32 	%f82, %f232, %f81;
	ld.global.f32 	%f83, [%rd35+4];
	add.f32 	%f84, %f82, %f83;
	ld.global.f32 	%f85, [%rd35+8];
	add.f32 	%f86, %f84, %f85;
	ld.global.f32 	%f87, [%rd35+12];
	add.f32 	%f232, %f86, %f87;
	add.s32 	%r108, %r108, 4;
$L__BB0_23:
	setp.eq.s32 	%p18, %r22, 0;
	@%p18 bra 	$L__BB0_26;
	add.s32 	%r112, %r108, %r6;
	neg.s32 	%r111, %r22;
$L__BB0_25:
	.pragma "nounroll";
	mul.wide.s32 	%rd36, %r112, 4;
	add.s64 	%rd37, %rd1, %rd36;
	ld.global.f32 	%f88, [%rd37];
	add.f32 	%f232, %f232, %f88;
	add.s32 	%r112, %r112, 1;
	add.s32 	%r111, %r111, 1;
	setp.ne.s32 	%p19, %r111, 0;
	@%p19 bra 	$L__BB0_25;
$L__BB0_26:
	setp.lt.s32 	%p20, %r75, 1;
	cvt.rn.f32.s32 	%f90, %r75;
	div.rn.f32 	%f14, %f232, %f90;
	mov.f32 	%f241, 0f00000000;
	@%p20 bra 	$L__BB0_39;
	mul.lo.s32 	%r31, %r75, %r1;
	and.b32  	%r32, %r75, 15;
	setp.lt.u32 	%p21, %r75, 16;
	mov.f32 	%f241, 0f00000000;
	mov.b32 	%r116, 0;
	@%p21 bra 	$L__BB0_30;
	and.b32  	%r116, %r75, 2147483632;
	neg.s32 	%r114, %r116;
	add.s64 	%rd4, %rd1, 32;
	mov.f32 	%f241, 0f00000000;
	mov.u32 	%r113, %r31;
$L__BB0_29:
	.pragma "nounroll";
	mul.wide.s32 	%rd38, %r113, 4;
	add.s64 	%rd39, %rd4, %rd38;
	ld.global.f32 	%f94, [%rd39+-32];
	sub.f32 	%f95, %f94, %f14;
	fma.rn.f32 	%f96, %f95, %f95, %f241;
	ld.global.f32 	%f97, [%rd39+-28];
	sub.f32 	%f98, %f97, %f14;
	fma.rn.f32 	%f99, %f98, %f98, %f96;
	ld.global.f32 	%f100, [%rd39+-24];
	sub.f32 	%f101, %f100, %f14;
	fma.rn.f32 	%f102, %f101, %f101, %f99;
	ld.global.f32 	%f103, [%rd39+-20];
	sub.f32 	%f104, %f103, %f14;
	fma.rn.f32 	%f105, %f104, %f104, %f102;
	ld.global.f32 	%f106, [%rd39+-16];
	sub.f32 	%f107, %f106, %f14;
	fma.rn.f32 	%f108, %f107, %f107, %f105;
	ld.global.f32 	%f109, [%rd39+-12];
	sub.f32 	%f110, %f109, %f14;
	fma.rn.f32 	%f111, %f110, %f110, %f108;
	ld.global.f32 	%f112, [%rd39+-8];
	sub.f32 	%f113, %f112, %f14;
	fma.rn.f32 	%f114, %f113, %f113, %f111;
	ld.global.f32 	%f115, [%rd39+-4];
	sub.f32 	%f116, %f115, %f14;
	fma.rn.f32 	%f117, %f116, %f116, %f114;
	ld.global.f32 	%f118, [%rd39];
	sub.f32 	%f119, %f118, %f14;
	fma.rn.f32 	%f120, %f119, %f119, %f117;
	ld.global.f32 	%f121, [%rd39+4];
	sub.f32 	%f122, %f121, %f14;
	fma.rn.f32 	%f123, %f122, %f122, %f120;
	ld.global.f32 	%f124, [%rd39+8];
	sub.f32 	%f125, %f124, %f14;
	fma.rn.f32 	%f126, %f125, %f125, %f123;
	ld.global.f32 	%f127, [%rd39+12];
	sub.f32 	%f128, %f127, %f14;
	fma.rn.f32 	%f129, %f128, %f128, %f126;
	ld.global.f32 	%f130, [%rd39+16];
	sub.f32 	%f131, %f130, %f14;
	fma.rn.f32 	%f132, %f131, %f131, %f129;
	ld.global.f32 	%f133, [%rd39+20];
	sub.f32 	%f134, %f133, %f14;
	fma.rn.f32 	%f135, %f134, %f134, %f132;
	ld.global.f32 	%f136, [%rd39+24];
	sub.f32 	%f137, %f136, %f14;
	fma.rn.f32 	%f138, %f137, %f137, %f135;
	ld.global.f32 	%f139, [%rd39+28];
	sub.f32 	%f140, %f139, %f14;
	fma.rn.f32 	%f241, %f140, %f140, %f138;
	add.s32 	%r114, %r114, 16;
	add.s32 	%r113, %r113, 16;
	setp.ne.s32 	%p22, %r114, 0;
	@%p22 bra 	$L__BB0_29;
$L__BB0_30:
	setp.eq.s32 	%p23, %r32, 0;
	@%p23 bra 	$L__BB0_39;
	and.b32  	%r40, %r75, 7;
	setp.lt.u32 	%p24, %r32, 8;
	@%p24 bra 	$L__BB0_33;
	add.s32 	%r94, %r116, %r31;
	mul.wide.s32 	%rd40, %r94, 4;
	add.s64 	%rd41, %rd1, %rd40;
	ld.global.f32 	%f142, [%rd41];
	sub.f32 	%f143, %f142, %f14;
	fma.rn.f32 	%f144, %f143, %f143, %f241;
	ld.global.f32 	%f145, [%rd41+4];
	sub.f32 	%f146, %f145, %f14;
	fma.rn.f32 	%f147, %f146, %f146, %f144;
	ld.global.f32 	%f148, [%rd41+8];
	sub.f32 	%f149, %f148, %f14;
	fma.rn.f32 	%f150, %f149, %f149, %f147;
	ld.global.f32 	%f151, [%rd41+12];
	sub.f32 	%f152, %f151, %f14;
	fma.rn.f32 	%f153, %f152, %f152, %f150;
	ld.global.f32 	%f154, [%rd41+16];
	sub.f32 	%f155, %f154, %f14;
	fma.rn.f32 	%f156, %f155, %f155, %f153;
	ld.global.f32 	%f157, [%rd41+20];
	sub.f32 	%f158, %f157, %f14;
	fma.rn.f32 	%f159, %f158, %f158, %f156;
	ld.global.f32 	%f160, [%rd41+24];
	sub.f32 	%f161, %f160, %f14;
	fma.rn.f32 	%f162, %f161, %f161, %f159;
	ld.global.f32 	%f163, [%rd41+28];
	sub.f32 	%f164, %f163, %f14;
	fma.rn.f32 	%f241, %f164, %f164, %f162;
	add.s32 	%r116, %r116, 8;
$L__BB0_33:
	setp.eq.s32 	%p25, %r40, 0;
	@%p25 bra 	$L__BB0_39;
	and.b32  	%r43, %r75, 3;
	setp.lt.u32 	%p26, %r40, 4;
	@%p26 bra 	$L__BB0_36;
	add.s32 	%r95, %r116, %r31;
	mul.wide.s32 	%rd42, %r95, 4;
	add.s64 	%rd43, %rd1, %rd42;
	ld.global.f32 	%f166, [%rd43];
	sub.f32 	%f167, %f166, %f14;
	fma.rn.f32 	%f168, %f167, %f167, %f241;
	ld.global.f32 	%f169, [%rd43+4];
	sub.f32 	%f170, %f169, %f14;
	fma.rn.f32 	%f171, %f170, %f170, %f168;
	ld.global.f32 	%f172, [%rd43+8];
	sub.f32 	%f173, %f172, %f14;
	fma.rn.f32 	%f174, %f173, %f173, %f171;
	ld.global.f32 	%f175, [%rd43+12];
	sub.f32 	%f176, %f175, %f14;
	fma.rn.f32 	%f241, %f176, %f176, %f174;
	add.s32 	%r116, %r116, 4;
$L__BB0_36:
	setp.eq.s32 	%p27, %r43, 0;
	@%p27 bra 	$L__BB0_39;
	add.s32 	%r119, %r116, %r31;
	neg.s32 	%r118, %r43;
$L__BB0_38:
	.pragma "nounroll";
	mul.wide.s32 	%rd44, %r119, 4;
	add.s64 	%rd45, %rd1, %rd44;
	ld.global.f32 	%f177, [%rd45];
	sub.f32 	%f178, %f177, %f14;
	fma.rn.f32 	%f241, %f178, %f178, %f241;
	add.s32 	%r119, %r119, 1;
	add.s32 	%r118, %r118, 1;
	setp.ne.s32 	%p28, %r118, 0;
	@%p28 bra 	$L__BB0_38;
$L__BB0_39:
	setp.lt.s32 	%p29, %r75, 1;
	sqrt.rn.f32 	%f28, %f241;
	@%p29 bra 	$L__BB0_51;
	mul.lo.s32 	%r52, %r75, %r1;
	and.b32  	%r53, %r75, 7;
	setp.lt.u32 	%p30, %r75, 8;
	mov.b32 	%r124, 0;
	@%p30 bra 	$L__BB0_43;
	and.b32  	%r124, %r75, 2147483640;
	neg.s32 	%r122, %r124;
	shl.b32 	%r56, %r76, 3;
	add.s64 	%rd5, %rd1, 16;
	mul.wide.s32 	%rd50, %r76, 4;
	mov.u32 	%r120, %r52;
	mov.u32 	%r121, %r1;
$L__BB0_42:
	.pragma "nounroll";
	mul.wide.s32 	%rd46, %r120, 4;
	add.s64 	%rd47, %rd5, %rd46;
	ld.global.f32 	%f179, [%rd47+-16];
	sub.f32 	%f180, %f179, %f14;
	div.rn.f32 	%f181, %f180, %f28;
	mul.wide.s32 	%rd48, %r121, 4;
	add.s64 	%rd49, %rd2, %rd48;
	st.global.f32 	[%rd49], %f181;
	ld.global.f32 	%f182, [%rd47+-12];
	sub.f32 	%f183, %f182, %f14;
	div.rn.f32 	%f184, %f183, %f28;
	add.s64 	%rd51, %rd49, %rd50;
	st.global.f32 	[%rd51], %f184;
	ld.global.f32 	%f185, [%rd47+-8];
	sub.f32 	%f186, %f185, %f14;
	div.rn.f32 	%f187, %f186, %f28;
	add.s64 	%rd52, %rd51, %rd50;
	st.global.f32 	[%rd52], %f187;
	ld.global.f32 	%f188, [%rd47+-4];
	sub.f32 	%f189, %f188, %f14;
	div.rn.f32 	%f190, %f189, %f28;
	add.s64 	%rd53, %rd52, %rd50;
	st.global.f32 	[%rd53], %f190;
	ld.global.f32 	%f191, [%rd47];
	sub.f32 	%f192, %f191, %f14;
	div.rn.f32 	%f193, %f192, %f28;
	add.s64 	%rd54, %rd53, %rd50;
	st.global.f32 	[%rd54], %f193;
	ld.global.f32 	%f194, [%rd47+4];
	sub.f32 	%f195, %f194, %f14;
	div.rn.f32 	%f196, %f195, %f28;
	add.s64 	%rd55, %rd54, %rd50;
	st.global.f32 	[%rd55], %f196;
	ld.global.f32 	%f197, [%rd47+8];
	sub.f32 	%f198, %f197, %f14;
	div.rn.f32 	%f199, %f198, %f28;
	add.s64 	%rd56, %rd55, %rd50;
	st.global.f32 	[%rd56], %f199;
	ld.global.f32 	%f200, [%rd47+12];
	sub.f32 	%f201, %f200, %f14;
	div.rn.f32 	%f202, %f201, %f28;
	add.s64 	%rd57, %rd56, %rd50;
	st.global.f32 	[%rd57], %f202;
	add.s32 	%r122, %r122, 8;
	add.s32 	%r121, %r121, %r56;
	add.s32 	%r120, %r120, 8;
	setp.ne.s32 	%p31, %r122, 0;
	@%p31 bra 	$L__BB0_42;
$L__BB0_43:
	setp.eq.s32 	%p32, %r53, 0;
	@%p32 bra 	$L__BB0_51;
	and.b32  	%r64, %r75, 3;
	setp.lt.u32 	%p33, %r53, 4;
	@%p33 bra 	$L__BB0_46;
	mad.lo.s32 	%r97, %r124, %r76, %r1;
	add.s32 	%r98, %r124, %r52;
	mul.wide.s32 	%rd58, %r98, 4;
	add.s64 	%rd59, %rd1, %rd58;
	ld.global.f32 	%f203, [%rd59];
	sub.f32 	%f204, %f203, %f14;
	div.rn.f32 	%f205, %f204, %f28;
	mul.wide.s32 	%rd60, %r97, 4;
	add.s64 	%rd61, %rd2, %rd60;
	st.global.f32 	[%rd61], %f205;
	ld.global.f32 	%f206, [%rd59+4];
	sub.f32 	%f207, %f206, %f14;
	div.rn.f32 	%f208, %f207, %f28;
	mul.wide.s32 	%rd62, %r76, 4;
	add.s64 	%rd63, %rd61, %rd62;
	st.global.f32 	[%rd63], %f208;
	ld.global.f32 	%f209, [%rd59+8];
	sub.f32 	%f210, %f209, %f14;
	div.rn.f32 	%f211, %f210, %f28;
	add.s64 	%rd64, %rd63, %rd62;
	st.global.f32 	[%rd64], %f211;
	ld.global.f32 	%f212, [%rd59+12];
	sub.f32 	%f213, %f212, %f14;
	div.rn.f32 	%f214, %f213, %f28;
	add.s64 	%rd65, %rd64, %rd62;
	st.global.f32 	[%rd65], %f214;
	add.s32 	%r124, %r124, 4;
$L__BB0_46:
	setp.eq.s32 	%p34, %r64, 0;
	@%p34 bra 	$L__BB0_51;
	setp.eq.s32 	%p35, %r64, 1;
	@%p35 bra 	$L__BB0_49;
	mad.lo.s32 	%r99, %r124, %r76, %r1;
	add.s32 	%r100, %r124, %r52;
	mul.wide.s32 	%rd66, %r100, 4;
	add.s64 	%rd67, %rd1, %rd66;
	ld.global.f32 	%f215, [%rd67];
	sub.f32 	%f216, %f215, %f14;
	div.rn.f32 	%f217, %f216, %f28;
	mul.wide.s32 	%rd68, %r99, 4;
	add.s64 	%rd69, %rd2, %rd68;
	st.global.f32 	[%rd69], %f217;
	ld.global.f32 	%f218, [%rd67+4];
	sub.f32 	%f219, %f218, %f14;
	div.rn.f32 	%f220, %f219, %f28;
	mul.wide.s32 	%rd70, %r76, 4;
	add.s64 	%rd71, %rd69, %rd70;
	st.global.f32 	[%rd71], %f220;
	add.s32 	%r124, %r124, 2;
$L__BB0_49:
	and.b32  	%r101, %r75, 1;
	setp.eq.b32 	%p36, %r101, 1;
	not.pred 	%p37, %p36;
	@%p37 bra 	$L__BB0_51;
	mad.lo.s32 	%r102, %r124, %r76, %r1;
	add.s32 	%r103, %r124, %r52;
	mul.wide.s32 	%rd72, %r103, 4;
	add.s64 	%rd73, %rd1, %rd72;
	ld.global.f32 	%f221, [%rd73];
	sub.f32 	%f222, %f221, %f14;
	div.rn.f32 	%f223, %f222, %f28;
	mul.wide.s32 	%rd74, %r102, 4;
	add.s64 	%rd75, %rd2, %rd74;
	st.global.f32 	[%rd75], %f223;
$L__BB0_51:
	ret;

}
	// .globl	_Z6kernelPfS_iii
.visible .entry _Z6kernelPfS_iii(
	.param .u64 .ptr .align 1 _Z6kernelPfS_iii_param_0,
	.param .u64 .ptr .align 1 _Z6kernelPfS_iii_param_1,
	.param .u32 _Z6kernelPfS_iii_param_2,
	.param .u32 _Z6kernelPfS_iii_param_3,
	.param .u32 _Z6kernelPfS_iii_param_4
)
{
	.reg .pred 	%p<67>;
	.reg .b32 	%r<210>;
	.reg .b32 	%f<339>;
	.reg .b64 	%rd<125>;

	ld.param.u32 	%r32, [_Z6kernelPfS_iii_param_3];
	mov.u32 	%r1, %tid.x;
	mov.u32 	%r2, %tid.y;
	mov.u32 	%r3, %ctaid.x;
	mov.u32 	%r4, %ctaid.y;
	setp.lt.s32 	%p1, %r32, 1;
	mov.f32 	%f275, 0f00000000;
	mov.f32 	%f276, %f275;
	mov.f32 	%f277, %f275;
	mov.f32 	%f278, %f275;
	mov.f32 	%f279, %f275;
	mov.f32 	%f280, %f275;
	mov.f32 	%f281, %f275;
	mov.f32 	%f282, %f275;
	mov.f32 	%f283, %f275;
	mov.f32 	%f284, %f275;
	mov.f32 	%f285, %f275;
	mov.f32 	%f286, %f275;
	mov.f32 	%f287, %f275;
	mov.f32 	%f288, %f275;
	mov.f32 	%f289, %f275;
	mov.f32 	%f290, %f275;
	mov.f32 	%f291, %f275;
	mov.f32 	%f292, %f275;
	mov.f32 	%f293, %f275;
	mov.f32 	%f294, %f275;
	mov.f32 	%f295, %f275;
	mov.f32 	%f296, %f275;
	mov.f32 	%f297, %f275;
	mov.f32 	%f298, %f275;
	mov.f32 	%f299, %f275;
	mov.f32 	%f300, %f275;
	mov.f32 	%f301, %f275;
	mov.f32 	%f302, %f275;
	mov.f32 	%f303, %f275;
	mov.f32 	%f304, %f275;
	mov.f32 	%f305, %f275;
	mov.f32 	%f306, %f275;
	mov.f32 	%f307, %f275;
	mov.f32 	%f308, %f275;
	mov.f32 	%f309, %f275;
	mov.f32 	%f310, %f275;
	mov.f32 	%f311, %f275;
	mov.f32 	%f312, %f275;
	mov.f32 	%f313, %f275;
	mov.f32 	%f314, %f275;
	mov.f32 	%f315, %f275;
	mov.f32 	%f316, %f275;
	mov.f32 	%f317, %f275;
	mov.f32 	%f318, %f275;
	mov.f32 	%f319, %f275;
	mov.f32 	%f320, %f275;
	mov.f32 	%f321, %f275;
	mov.f32 	%f322, %f275;
	mov.f32 	%f323, %f275;
	mov.f32 	%f324, %f275;
	mov.f32 	%f325, %f275;
	mov.f32 	%f326, %f275;
	mov.f32 	%f327, %f275;
	mov.f32 	%f328, %f275;
	mov.f32 	%f329, %f275;
	mov.f32 	%f330, %f275;
	mov.f32 	%f331, %f275;
	mov.f32 	%f332, %f275;
	mov.f32 	%f333, %f275;
	mov.f32 	%f334, %f275;
	mov.f32 	%f335, %f275;
	mov.f32 	%f336, %f275;
	mov.f32 	%f337, %f275;
	mov.f32 	%f338, %f275;
	@%p1 bra 	$L__BB1_3;
	shl.b32 	%r34, %r3, 6;
	shl.b32 	%r35, %r4, 6;
	add.s32 	%r209, %r2, %r35;
	add.s32 	%r208, %r1, %r34;
	neg.s32 	%r207, %r32;
	mov.f32 	%f275, 0f00000000;
$L__BB1_2:
	ld.param.u32 	%r206, [_Z6kernelPfS_iii_param_4];
	ld.param.u64 	%rd124, [_Z6kernelPfS_iii_param_1];
	cvta.to.global.u64 	%rd14, %rd124;
	mul.wide.s32 	%rd15, %r208, 4;
	add.s64 	%rd16, %rd14, %rd15;
	ld.global.f32 	%f195, [%rd16];
	ld.global.f32 	%f196, [%rd16+32];
	ld.global.f32 	%f197, [%rd16+64];
	ld.global.f32 	%f198, [%rd16+96];
	ld.global.f32 	%f199, [%rd16+128];
	ld.global.f32 	%f200, [%rd16+160];
	ld.global.f32 	%f201, [%rd16+192];
	ld.global.f32 	%f202, [%rd16+224];
	mul.wide.s32 	%rd17, %r209, 4;
	add.s64 	%rd18, %rd14, %rd17;
	ld.global.f32 	%f203, [%rd18];
	ld.global.f32 	%f204, [%rd18+32];
	ld.global.f32 	%f205, [%rd18+64];
	ld.global.f32 	%f206, [%rd18+96];
	ld.global.f32 	%f207, [%rd18+128];
	ld.global.f32 	%f208, [%rd18+160];
	ld.global.f32 	%f209, [%rd18+192];
	ld.global.f32 	%f210, [%rd18+224];
	fma.rn.f32 	%f322, %f195, %f203, %f322;
	fma.rn.f32 	%f321, %f195, %f204, %f321;
	fma.rn.f32 	%f320, %f195, %f205, %f320;
	fma.rn.f32 	%f319, %f195, %f206, %f319;
	fma.rn.f32 	%f318, %f195, %f207, %f318;
	fma.rn.f32 	%f317, %f195, %f208, %f317;
	fma.rn.f32 	%f316, %f195, %f209, %f316;
	fma.rn.f32 	%f315, %f195, %f210, %f315;
	fma.rn.f32 	%f314, %f196, %f203, %f314;
	fma.rn.f32 	%f313, %f196, %f204, %f313;
	fma.rn.f32 	%f312, %f196, %f205, %f312;
	fma.rn.f32 	%f311, %f196, %f206, %f311;
	fma.rn.f32 	%f310, %f196, %f207, %f310;
	fma.rn.f32 	%f309, %f196, %f208, %f309;
	fma.rn.f32 	%f308, %f196, %f209, %f308;
	fma.rn.f32 	%f307, %f196, %f210, %f307;
	fma.rn.f32 	%f306, %f197, %f203, %f306;
	fma.rn.f32 	%f305, %f197, %f204, %f305;
	fma.rn.f32 	%f304, %f197, %f205, %f304;
	fma.rn.f32 	%f303, %f197, %f206, %f303;
	fma.rn.f32 	%f302, %f197, %f207, %f302;
	fma.rn.f32 	%f301, %f197, %f208, %f301;
	fma.rn.f32 	%f300, %f197, %f209, %f300;
	fma.rn.f32 	%f299, %f197, %f210, %f299;
	fma.rn.f32 	%f298, %f198, %f203, %f298;
	fma.rn.f32 	%f297, %f198, %f204, %f297;
	fma.rn.f32 	%f296, %f198, %f205, %f296;
	fma.rn.f32 	%f295, %f198, %f206, %f295;
	fma.rn.f32 	%f294, %f198, %f207, %f294;
	fma.rn.f32 	%f293, %f198, %f208, %f293;
	fma.rn.f32 	%f292, %f198, %f209, %f292;
	fma.rn.f32 	%f291, %f198, %f210, %f291;
	fma.rn.f32 	%f290, %f199, %f203, %f290;
	fma.rn.f32 	%f289, %f199, %f204, %f289;
	fma.rn.f32 	%f288, %f199, %f205, %f288;
	fma.rn.f32 	%f287, %f199, %f206, %f287;
	fma.rn.f32 	%f286, %f199, %f207, %f286;
	fma.rn.f32 	%f285, %f199, %f208, %f285;
	fma.rn.f32 	%f284, %f199, %f209, %f284;
	fma.rn.f32 	%f283, %f199, %f210, %f283;
	fma.rn.f32 	%f282, %f200, %f203, %f282;
	fma.rn.f32 	%f281, %f200, %f204, %f281;
	fma.rn.f32 	%f280, %f200, %f205, %f280;
	fma.rn.f32 	%f279, %f200, %f206, %f279;
	fma.rn.f32 	%f278, %f200, %f207, %f278;
	fma.rn.f32 	%f277, %f200, %f208, %f277;
	fma.rn.f32 	%f276, %f200, %f209, %f276;
	fma.rn.f32 	%f275, %f200, %f210, %f275;
	fma.rn.f32 	%f323, %f201, %f203, %f323;
	fma.rn.f32 	%f324, %f201, %f204, %f324;
	fma.rn.f32 	%f325, %f201, %f205, %f325;
	fma.rn.f32 	%f326, %f201, %f206, %f326;
	fma.rn.f32 	%f327, %f201, %f207, %f327;
	fma.rn.f32 	%f328, %f201, %f208, %f328;
	fma.rn.f32 	%f329, %f201, %f209, %f329;
	fma.rn.f32 	%f330, %f201, %f210, %f330;
	fma.rn.f32 	%f331, %f202, %f203, %f331;
	fma.rn.f32 	%f332, %f202, %f204, %f332;
	fma.rn.f32 	%f333, %f202, %f205, %f333;
	fma.rn.f32 	%f334, %f202, %f206, %f334;
	fma.rn.f32 	%f335, %f202, %f207, %f335;
	fma.rn.f32 	%f336, %f202, %f208, %f336;
	fma.rn.f32 	%f337, %f202, %f209, %f337;
	fma.rn.f32 	%f338, %f202, %f210, %f338;
	add.s32 	%r209, %r209, %r206;
	add.s32 	%r208, %r208, %r206;
	add.s32 	%r207, %r207, 1;
	setp.ne.s32 	%p2, %r207, 0;
	@%p2 bra 	$L__BB1_2;
$L__BB1_3:
	ld.param.u32 	%r133, [_Z6kernelPfS_iii_param_2];
	mov.u32 	%r36, %ctaid.x;
	shl.b32 	%r37, %r36, 6;
	mov.u32 	%r38, %tid.x;
	add.s32 	%r14, %r37, %r38;
	mov.u32 	%r39, %ctaid.y;
	shl.b32 	%r40, %r39, 6;
	mov.u32 	%r41, %tid.y;
	add.s32 	%r42, %r40, %r41;
	max.s32 	%r43, %r14, %r42;
	setp.ge.s32 	%p3, %r43, %r133;
	@%p3 bra 	$L__BB1_5;
	ld.param.u32 	%r134, [_Z6kernelPfS_iii_param_2];
	ld.param.u64 	%rd104, [_Z6kernelPfS_iii_param_0];
	mad.lo.s32 	%r44, %r42, %r134, %r14;
	cvta.to.global.u64 	%rd19, %rd104;
	mul.wide.u32 	%rd20, %r44, 4;
	add.s64 	%rd21, %rd19, %rd20;
	st.global.f32 	[%rd21], %f322;
$L__BB1_5:
	ld.param.u32 	%r135, [_Z6kernelPfS_iii_param_2];
	add.s32 	%r16, %r42, 8;
	max.s32 	%r45, %r14, %r16;
	setp.ge.s32 	%p4, %r45, %r135;
	@%p4 bra 	$L__BB1_7;
	ld.param.u32 	%r136, [_Z6kernelPfS_iii_param_2];
	ld.param.u64 	%rd105, [_Z6kernelPfS_iii_param_0];
	mad.lo.s32 	%r46, %r16, %r136, %r14;
	cvta.to.global.u64 	%rd22, %rd105;
	mul.wide.u32 	%rd23, %r46, 4;
	add.s64 	%rd24, %rd22, %rd23;
	st.global.f32 	[%rd24], %f321;
$L__BB1_7:
	ld.param.u32 	%r137, [_Z6kernelPfS_iii_param_2];
	add.s32 	%r17, %r42, 16;
	max.s32 	%r47, %r14, %r17;
	setp.ge.s32 	%p5, %r47, %r137;
	@%p5 bra 	$L__BB1_9;
	ld.param.u32 	%r138, [_Z6kernelPfS_iii_param_2];
	ld.param.u64 	%rd106, [_Z6kernelPfS_iii_param_0];
	mad.lo.s32 	%r48, %r17, %r138, %r14;
	cvta.to.global.u64 	%rd25, %rd106;
	mul.wide.u32 	%rd26, %r48, 4;
	add.s64 	%rd27, %rd25, %rd26;
	st.global.f32 	[%rd27], %f320;
$L__BB1_9:
	ld.param.u32 	%r139, [_Z6kernelPfS_iii_param_2];
	add.s32 	%r18, %r42, 24;
	max.s32 	%r49, %r14, %r18;
	setp.ge.s32 	%p6, %r49, %r139;
	@%p6 bra 	$L__BB1_11;
	ld.param.u32 	%r140, [_Z6kernelPfS_iii_param_2];
	ld.param.u64 	%rd107, [_Z6kernelPfS_iii_param_0];
	mad.lo.s32 	%r50, %r18, %r140, %r14;
	cvta.to.global.u64 	%rd28, %rd107;
	mul.wide.u32 	%rd29, %r50, 4;
	add.s64 	%rd30, %rd28, %rd29;
	st.global.f32 	[%rd30], %f319;
$L__BB1_11:
	ld.param.u32 	%r141, [_Z6kernelPfS_iii_param_2];
	add.s32 	%r19, %r42, 32;
	max.s32 	%r51, %r14, %r19;
	setp.ge.s32 	%p7, %r51, %r141;
	@%p7 bra 	$L__BB1_13;
	ld.param.u32 	%r142, [_Z6kernelPfS_iii_param_2];
	ld.param.u64 	%rd108, [_Z6kernelPfS_iii_param_0];
	mad.lo.s32 	%r52, %r19, %r142, %r14;
	cvta.to.global.u64 	%rd31, %rd108;
	mul.wide.u32 	%rd32, %r52, 4;
	add.s64 	%rd33, %rd31, %rd32;
	st.global.f32 	[%rd33], %f318;
$L__BB1_13:
	ld.param.u32 	%r143, [_Z6kernelPfS_iii_param_2];
	add.s32 	%r20, %r42, 40;
	max.s32 	%r53, %r14, %r20;
	setp.ge.s32 	%p8, %r53, %r143;
	@%p8 bra 	$L__BB1_15;
	ld.param.u32 	%r144, [_Z6kernelPfS_iii_param_2];
	ld.param.u64 	%rd109, [_Z6kernelPfS_iii_param_0];
	mad.lo.s32 	%r54, %r20, %r144, %r14;
	cvta.to.global.u64 	%rd34, %rd109;
	mul.wide.u32 	%rd35, %r54, 4;
	add.s64 	%rd36, %rd34, %rd35;
	st.global.f32 	[%rd36], %f317;
$L__BB1_15:
	ld.param.u32 	%r145, [_Z6kernelPfS_iii_param_2];
	add.s32 	%r21, %r42, 48;
	max.s32 	%r55, %r14, %r21;
	setp.ge.s32 	%p9, %r55, %r145;
	@%p9 bra 	$L__BB1_17;
	ld.param.u32 	%r146, [_Z6kernelPfS_iii_param_2];
	ld.param.u64 	%rd110, [_Z6kernelPfS_iii_param_0];
	mad.lo.s32 	%r56, %r21, %r146, %r14;
	cvta.to.global.u64 	%rd37, %rd110;
	mul.wide.u32 	%rd38, %r56, 4;
	add.s64 	%rd39, %rd37, %rd38;
	st.global.f32 	[%rd39], %f316;
$L__BB1_17:
	ld.param.u32 	%r147, [_Z6kernelPfS_iii_param_2];
	add.s32 	%r22, %r42, 56;
	max.s32 	%r57, %r14, %r22;
	setp.ge.s32 	%p10, %r57, %r147;
	@%p10 bra 	$L__BB1_19;
	ld.param.u32 	%r148, [_Z6kernelPfS_iii_param_2];
	ld.param.u64 	%rd111, [_Z6kernelPfS_iii_param_0];
	mad.lo.s32 	%r58, %r22, %r148, %r14;
	cvta.to.global.u64 	%rd40, %rd111;
	mul.wide.u32 	%rd41, %r58, 4;
	add.s64 	%rd42, %rd40, %rd41;
	st.global.f32 	[%rd42], %f315;
$L__BB1_19:
	ld.param.u32 	%r149, [_Z6kernelPfS_iii_param_2];
	ld.param.u64 	%rd112, [_Z6kernelPfS_iii_param_0];
	add.s32 	%r23, %r14, 8;
	max.s32 	%r59, %r23, %r42;
	setp.ge.s32 	%p11, %r59, %r149;
	mul.lo.s32 	%r60, %r42, %r149;
	cvt.u64.u32 	%rd43, %r14;
	cvt.u64.u32 	%rd44, %r60;
	add.s64 	%rd45, %rd44, %rd43;
	cvta.to.global.u64 	%rd46, %rd112;
	shl.b64 	%rd47, %rd45, 2;
	add.s64 	%rd1, %rd46, %rd47;
	@%p11 bra 	$L__BB1_21;
	st.global.f32 	[%rd1+32], %f314;
$L__BB1_21:
	ld.param.u32 	%r150, [_Z6kernelPfS_iii_param_2];
	ld.param.u64 	%rd113, [_Z6kernelPfS_iii_param_0];
	max.s32 	%r61, %r23, %r16;
	setp.ge.s32 	%p12, %r61, %r150;
	mul.lo.s32 	%r62, %r16, %r150;
	cvt.u64.u32 	%rd48, %r62;
	add.s64 	%rd50, %rd48, %rd43;
	cvta.to.global.u64 	%rd51, %rd113;
	shl.b64 	%rd52, %rd50, 2;
	add.s64 	%rd2, %rd51, %rd52;
	@%p12 bra 	$L__BB1_23;
	st.global.f32 	[%rd2+32], %f313;
$L__BB1_23:
	ld.param.u32 	%r151, [_Z6kernelPfS_iii_param_2];
	ld.param.u64 	%rd114, [_Z6kernelPfS_iii_param_0];
	max.s32 	%r64, %r23, %r17;
	setp.ge.s32 	%p13, %r64, %r151;
	mul.lo.s32 	%r65, %r17, %r151;
	cvt.u64.u32 	%rd53, %r65;
	add.s64 	%rd55, %rd53, %rd43;
	cvta.to.global.u64 	%rd56, %rd114;
	shl.b64 	%rd57, %rd55, 2;
	add.s64 	%rd3, %rd56, %rd57;
	@%p13 bra 	$L__BB1_25;
	st.global.f32 	[%rd3+32], %f312;
$L__BB1_25:
	ld.param.u32 	%r152, [_Z6kernelPfS_iii_param_2];
	ld.param.u64 	%rd115, [_Z6kernelPfS_iii_param_0];
	max.s32 	%r67, %r23, %r18;
	setp.ge.s32 	%p14, %r67, %r152;
	mul.lo.s32 	%r68, %r18, %r152;
	cvt.u64.u32 	%rd58, %r68;
	add.s64 	%rd60, %rd58, %rd43;
	cvta.to.global.u64 	%rd61, %rd115;
	shl.b64 	%rd62, %rd60, 2;
	add.s64 	%rd4, %rd61, %rd62;
	@%p14 bra 	$L__BB1_27;
	st.global.f32 	[%rd4+32], %f311;
$L__BB1_27:
	ld.param.u32 	%r153, [_Z6kernelPfS_iii_param_2];
	ld.param.u64 	%rd116, [_Z6kernelPfS_iii_param_0];
	max.s32 	%r70, %r23, %r19;
	setp.ge.s32 	%p15, %r70, %r153;
	mul.lo.s32 	%r71, %r19, %r153;
	cvt.u64.u32 	%rd63, %r71;
	add.s64 	%rd65, %rd63, %rd43;
	cvta.to.global.u64 	%rd66, %rd116;
	shl.b64 	%rd67, %rd65, 2;
	add.s64 	%rd5, %rd66, %rd67;
	@%p15 bra 	$L__BB1_29;
	st.global.f32 	[%rd5+32], %f310;
$L__BB1_29:
	ld.param.u32 	%r154, [_Z6kernelPfS_iii_param_2];
	ld.param.u64 	%rd117, [_Z6kernelPfS_iii_param_0];
	max.s32 	%r73, %r23, %r20;
	setp.ge.s32 	%p16, %r73, %r154;
	mul.lo.s32 	%r74, %r20, %r154;
	cvt.u64.u32 	%rd68, %r74;
	add.s64 	%rd70, %rd68, %rd43;
	cvta.to.global.u64 	%rd71, %rd117;
	shl.b64 	%rd72, %rd70, 2;
	add.s64 	%rd6, %rd71, %rd72;
	@%p16 bra 	$L__BB1_31;
	st.global.f32 	[%rd6+32], %f309;
$L__BB1_31:
	ld.param.u32 	%r155, [_Z6kernelPfS_iii_param_2];
	ld.param.u64 	%rd118, [_Z6kernelPfS_iii_param_0];
	max.s32 	%r76, %r23, %r21;
	setp.ge.s32 	%p17, %r76, %r155;
	mul.lo.s32 	%r77, %r21, %r155;
	cvt.u64.u32 	%rd73, %r77;
	add.s64 	%rd75, %rd73, %rd43;
	cvta.to.global.u64 	%rd76, %rd118;
	shl.b64 	%rd77, %rd75, 2;
	add.s64 	%rd7, %rd76, %rd77;
	@%p17 bra 	$L__BB1_33;
	st.global.f32 	[%rd7+32], %f308;
$L__BB1_33:
	ld.param.u32 	%r156, [_Z6kernelPfS_iii_param_2];
	ld.param.u64 	%rd119, [_Z6kernelPfS_iii_param_0];
	max.s32 	%r79, %r23, %r22;
	setp.ge.s32 	%p18, %r79, %r156;
	mul.lo.s32 	%r80, %r22, %r156;
	cvt.u64.u32 	%rd78, %r80;
	add.s64 	%rd80, %rd78, %rd43;
	cvta.to.global.u64 	%rd81, %rd119;
	shl.b64 	%rd82, %rd80, 2;
	add.s64 	%rd8, %rd81, %rd82;
	@%p18 bra 	$L__BB1_35;
	st.global.f32 	[%rd8+32], %f307;
$L__BB1_35:
	ld.param.u32 	%r157, [_Z6kernelPfS_iii_param_2];
	add.s32 	%r25, %r14, 16;
	max.s32 	%r81, %r25, %r42;
	setp.ge.s32 	%p19, %r81, %r157;
	@%p19 bra 	$L__BB1_37;
	ld.param.u32 	%r158, [_Z6kernelPfS_iii_param_2];
	ld.param.u64 	%rd120, [_Z6kernelPfS_iii_param_0];
	cvta.to.global.u64 	%rd83, %rd120;
	mul.lo.s32 	%r82, %r42, %r158;
	cvt.u64.u32 	%rd84, %r82;
	add.s64 	%rd86, %rd84, %rd43;
	shl.b64 	%rd87, %rd86, 2;
	add.s64 	%rd88, %rd83, %rd87;
	st.global.f32 	[%rd88+64], %f306;
$L__BB1_37:
	ld.param.u32 	%r159, [_Z6kernelPfS_iii_param_2];
	max.s32 	%r83, %r25, %r16;
	setp.ge.s32 	%p20, %r83, %r159;
	@%p20 bra 	$L__BB1_39;
	st.global.f32 	[%rd2+64], %f305;
$L__BB1_39:
	ld.param.u32 	%r160, [_Z6kernelPfS_iii_param_2];
	max.s32 	%r84, %r25, %r17;
	setp.ge.s32 	%p21, %r84, %r160;
	@%p21 bra 	$L__BB1_41;
	st.global.f32 	[%rd3+64], %f304;
$L__BB1_41:
	ld.param.u32 	%r161, [_Z6kernelPfS_iii_param_2];
	max.s32 	%r85, %r25, %r18;
	setp.ge.s32 	%p22, %r85, %r161;
	@%p22 bra 	$L__BB1_43;
	st.global.f32 	[%rd4+64], %f303;
$L__BB1_43:
	ld.param.u32 	%r162, [_Z6kernelPfS_iii_param_2];
	ld.param.u64 	%rd121, [_Z6kernelPfS_iii_param_0];
	cvta.to.global.u64 	%rd89, %rd121;
	mul.lo.s32 	%r86, %r19, %r162;
	cvt.u64.u32 	%rd90, %r86;
	add.s64 	%rd92, %rd90, %rd43;
	shl.b64 	%rd93, %rd92, 2;
	add.s64 	%rd9, %rd89, %rd93;
	max.s32 	%r87, %r25, %r19;
	setp.ge.s32 	%p23, %r87, %r162;
	@%p23 bra 	$L__BB1_45;
	st.global.f32 	[%rd9+64], %f302;
$L__BB1_45:
	ld.param.u32 	%r163, [_Z6kernelPfS_iii_param_2];
	ld.param.u64 	%rd122, [_Z6kernelPfS_iii_param_0];
	cvta.to.global.u64 	%rd94, %rd122;
	mul.lo.s32 	%r88, %r20, %r163;
	cvt.u64.u32 	%rd95, %r88;
	add.s64 	%rd97, %rd95, %rd43;
	shl.b64 	%rd98, %rd97, 2;
	add.s64 	%rd10, %rd94, %rd98;
	max.s32 	%r89, %r25, %r20;
	setp.ge.s32 	%p24, %r89, %r163;
	@%p24 bra 	$L__BB1_47;
	st.global.f32 	[%rd10+64], %f301;
$L__BB1_47:
	ld.param.u32 	%r164, [_Z6kernelPfS_iii_param_2];
	max.s32 	%r90, %r25, %r21;
	setp.ge.s32 	%p25, %r90, %r164;
	@%p25 bra 	$L__BB1_49;
	st.global.f32 	[%rd7+64], %f300;
$L__BB1_49:
	ld.param.u32 	%r165, [_Z6kernelPfS_iii_param_2];
	max.s32 	%r91, %r25, %r22;
	setp.ge.s32 	%p26, %r91, %r165;
	@%p26 bra 	$L__BB1_51;
	st.global.f32 	[%rd8+64], %f299;
$L__BB1_51:
	ld.param.u32 	%r166, [_Z6kernelPfS_iii_param_2];
	ld.param.u64 	%rd123, [_Z6kernelPfS_iii_param_0];
	cvta.to.global.u64 	%rd99, %rd123;
	mul.lo.s32 	%r92, %r42, %r166;
	cvt.u64.u32 	%rd100, %r92;
	add.s64 	%rd102, %rd100, %rd43;
	shl.b64 	%rd103, %rd102, 2;
	add.s64 	%rd11, %rd99, %rd103;
	add.s32 	%r26, %r14, 24;
	max.s32 	%r93, %r26, %r42;
	setp.ge.s32 	%p27, %r93, %r166;
	@%p27 bra 	$L__BB1_53;
	st.global.f32 	[%rd11+96], %f298;
$L__BB1_53:
	ld.param.u32 	%r167, [_Z6kernelPfS_iii_param_2];
	max.s32 	%r94, %r26, %r16;
	setp.ge.s32 	%p28, %r94, %r167;
	@%p28 bra 	$L__BB1_55;
	st.global.f32 	[%rd2+96], %f297;
$L__BB1_55:
	ld.param.u32 	%r168, [_Z6kernelPfS_iii_param_2];
	max.s32 	%r95, %r26, %r17;
	setp.ge.s32 	%p29, %r95, %r168;
	@%p29 bra 	$L__BB1_57;
	st.global.f32 	[%rd3+96], %f296;
$L__BB1_57:
	ld.param.u32 	%r169, [_Z6kernelPfS_iii_param_2];
	max.s32 	%r96, %r26, %r18;
	setp.ge.s32 	%p30, %r96, %r169;
	@%p30 bra 	$L__BB1_59;
	st.global.f32 	[%rd4+96], %f295;
$L__BB1_59:
	ld.param.u32 	%r170, [_Z6kernelPfS_iii_param_2];
	max.s32 	%r97, %r26, %r19;
	setp.ge.s32 	%p31, %r97, %r170;
	@%p31 bra 	$L__BB1_61;
	st.global.f32 	[%rd9+96], %f294;
$L__BB1_61:
	ld.param.u32 	%r171, [_Z6kernelPfS_iii_param_2];
	max.s32 	%r98, %r26, %r20;
	setp.ge.s32 	%p32, %r98, %r171;
	@%p32 bra 	$L__BB1_63;
	st.global.f32 	[%rd10+96], %f293;
$L__BB1_63:
	ld.param.u32 	%r172, [_Z6kernelPfS_iii_param_2];
	max.s32 	%r99, %r26, %r21;
	setp.ge.s32 	%p33, %r99, %r172;
	@%p33 bra 	$L__BB1_65;
	st.global.f32 	[%rd7+96], %f292;
$L__BB1_65:
	ld.param.u32 	%r173, [_Z6kernelPfS_iii_param_2];
	max.s32 	%r100, %r26, %r22;
	setp.ge.s32 	%p34, %r100, %r173;
	@%p34 bra 	$L__BB1_67;
	st.global.f32 	[%rd8+96], %f291;
$L__BB1_67:
	ld.param.u32 	%r174, [_Z6kernelPfS_iii_param_2];
	add.s32 	%r27, %r14, 32;
	max.s32 	%r101, %r27, %r42;
	setp.ge.s32 	%p35, %r101, %r174;
	@%p35 bra 	$L__BB1_69;
	st.global.f32 	[%rd11+128], %f290;
$L__BB1_69:
	ld.param.u32 	%r175, [_Z6kernelPfS_iii_param_2];
	max.s32 	%r102, %r27, %r16;
	setp.ge.s32 	%p36, %r102, %r175;
	@%p36 bra 	$L__BB1_71;
	st.global.f32 	[%rd2+128], %f289;
$L__BB1_71:
	ld.param.u32 	%r176, [_Z6kernelPfS_iii_param_2];
	max.s32 	%r103, %r27, %r17;
	setp.ge.s32 	%p37, %r103, %r176;
	@%p37 bra 	$L__BB1_73;
	st.global.f32 	[%rd3+128], %f288;
$L__BB1_73:
	ld.param.u32 	%r177, [_Z6kernelPfS_iii_param_2];
	max.s32 	%r104, %r27, %r18;
	setp.ge.s32 	%p38, %r104, %r177;
	@%p38 bra 	$L__BB1_75;
	st.global.f32 	[%rd4+128], %f287;
$L__BB1_75:
	ld.param.u32 	%r178, [_Z6kernelPfS_iii_param_2];
	max.s32 	%r105, %r27, %r19;
	setp.ge.s32 	%p39, %r105, %r178;
	@%p39 bra 	$L__BB1_77;
	st.global.f32 	[%rd9+128], %f286;
$L__BB1_77:
	ld.param.u32 	%r179, [_Z6kernelPfS_iii_param_2];
	max.s32 	%r106, %r27, %r20;
	setp.ge.s32 	%p40, %r106, %r179;
	@%p40 bra 	$L__BB1_79;
	st.global.f32 	[%rd10+128], %f285;
$L__BB1_79:
	ld.param.u32 	%r180, [_Z6kernelPfS_iii_param_2];
	max.s32 	%r107, %r27, %r21;
	setp.ge.s32 	%p41, %r107, %r180;
	@%p41 bra 	$L__BB1_81;
	st.global.f32 	[%rd7+128], %f284;
$L__BB1_81:
	ld.param.u32 	%r181, [_Z6kernelPfS_iii_param_2];
	max.s32 	%r108, %r27, %r22;
	setp.ge.s32 	%p42, %r108, %r181;
	@%p42 bra 	$L__BB1_83;
	st.global.f32 	[%rd8+128], %f283;
$L__BB1_83:
	ld.param.u32 	%r182, [_Z6kernelPfS_iii_param_2];
	add.s32 	%r28, %r14, 40;
	max.s32 	%r109, %r28, %r42;
	setp.ge.s32 	%p43, %r109, %r182;
	@%p43 bra 	$L__BB1_85;
	st.global.f32 	[%rd11+160], %f282;
$L__BB1_85:
	ld.param.u32 	%r183, [_Z6kernelPfS_iii_param_2];
	max.s32 	%r110, %r28, %r16;
	setp.ge.s32 	%p44, %r110, %r183;
	@%p44 bra 	$L__BB1_87;
	st.global.f32 	[%rd2+160], %f281;
$L__BB1_87:
	ld.param.u32 	%r184, [_Z6kernelPfS_iii_param_2];
	max.s32 	%r111, %r28, %r17;
	setp.ge.s32 	%p45, %r111, %r184;
	@%p45 bra 	$L__BB1_89;
	st.global.f32 	[%rd3+160], %f280;
$L__BB1_89:
	ld.param.u32 	%r185, [_Z6kernelPfS_iii_param_2];
	max.s32 	%r112, %r28, %r18;
	setp.ge.s32 	%p46, %r112, %r185;
	@%p46 bra 	$L__BB1_91;
	st.global.f32 	[%rd4+160], %f279;
$L__BB1_91:
	ld.param.u32 	%r186, [_Z6kernelPfS_iii_param_2];
	max.s32 	%r113, %r28, %r19;
	setp.ge.s32 	%p47, %r113, %r186;
	@%p47 bra 	$L__BB1_93;
	st.global.f32 	[%rd9+160], %f278;
$L__BB1_93:
	ld.param.u32 	%r187, [_Z6kernelPfS_iii_param_2];
	max.s32 	%r114, %r28, %r20;
	setp.ge.s32 	%p48, %r114, %r187;
	@%p48 bra 	$L__BB1_95;
	st.global.f32 	[%rd10+160], %f277;
$L__BB1_95:
	ld.param.u32 	%r188, [_Z6kernelPfS_iii_param_2];
	max.s32 	%r115, %r28, %r21;
	setp.ge.s32 	%p49, %r115, %r188;
	@%p49 bra 	$L__BB1_97;
	st.global.f32 	[%rd7+160], %f276;
$L__BB1_97:
	ld.param.u32 	%r189, [_Z6kernelPfS_iii_param_2];
	max.s32 	%r116, %r28, %r22;
	setp.ge.s32 	%p50, %r116, %r189;
	@%p50 bra 	$L__BB1_99;
	st.global.f32 	[%rd8+160], %f275;
$L__BB1_99:
	ld.param.u32 	%r190, [_Z6kernelPfS_iii_param_2];
	add.s32 	%r29, %r14, 48;
	max.s32 	%r117, %r29, %r42;
	setp.ge.s32 	%p51, %r117, %r190;
	@%p51 bra 	$L__BB1_101;
	st.global.f32 	[%rd11+192], %f323;
$L__BB1_101:
	ld.param.u32 	%r191, [_Z6kernelPfS_iii_param_2];
	max.s32 	%r118, %r29, %r16;
	setp.ge.s32 	%p52, %r118, %r191;
	@%p52 bra 	$L__BB1_103;
	st.global.f32 	[%rd2+192], %f324;
$L__BB1_103:
	ld.param.u32 	%r192, [_Z6kernelPfS_iii_param_2];
	max.s32 	%r119, %r29, %r17;
	setp.ge.s32 	%p53, %r119, %r192;
	@%p53 bra 	$L__BB1_105;
	st.global.f32 	[%rd3+192], %f325;
$L__BB1_105:
	ld.param.u32 	%r193, [_Z6kernelPfS_iii_param_2];
	max.s32 	%r120, %r29, %r18;
	setp.ge.s32 	%p54, %r120, %r193;
	@%p54 bra 	$L__BB1_107;
	st.global.f32 	[%rd4+192], %f326;
$L__BB1_107:
	ld.param.u32 	%r194, [_Z6kernelPfS_iii_param_2];
	max.s32 	%r121, %r29, %r19;
	setp.ge.s32 	%p55, %r121, %r194;
	@%p55 bra 	$L__BB1_109;
	st.global.f32 	[%rd9+192], %f327;
$L__BB1_109:
	ld.param.u32 	%r195, [_Z6kernelPfS_iii_param_2];
	max.s32 	%r122, %r29, %r20;
	setp.ge.s32 	%p56, %r122, %r195;
	@%p56 bra 	$L__BB1_111;
	st.global.f32 	[%rd10+192], %f328;
$L__BB1_111:
	ld.param.u32 	%r196, [_Z6kernelPfS_iii_param_2];
	max.s32 	%r123, %r29, %r21;
	setp.ge.s32 	%p57, %r123, %r196;
	@%p57 bra 	$L__BB1_113;
	st.global.f32 	[%rd7+192], %f329;
$L__BB1_113:
	ld.param.u32 	%r197, [_Z6kernelPfS_iii_param_2];
	max.s32 	%r124, %r29, %r22;
	setp.ge.s32 	%p58, %r124, %r197;
	@%p58 bra 	$L__BB1_115;
	st.global.f32 	[%rd8+192], %f330;
$L__BB1_115:
	ld.param.u32 	%r198, [_Z6kernelPfS_iii_param_2];
	add.s32 	%r30, %r14, 56;
	max.s32 	%r125, %r30, %r42;
	setp.ge.s32 	%p59, %r125, %r198;
	@%p59 bra 	$L__BB1_117;
	st.global.f32 	[%rd11+224], %f331;
$L__BB1_117:
	ld.param.u32 	%r199, [_Z6kernelPfS_iii_param_2];
	max.s32 	%r126, %r30, %r16;
	setp.ge.s32 	%p60, %r126, %r199;
	@%p60 bra 	$L__BB1_119;
	st.global.f32 	[%rd2+224], %f332;
$L__BB1_119:
	ld.param.u32 	%r200, [_Z6kernelPfS_iii_param_2];
	max.s32 	%r127, %r30, %r17;
	setp.ge.s32 	%p61, %r127, %r200;
	@%p61 bra 	$L__BB1_121;
	st.global.f32 	[%rd3+224], %f333;
$L__BB1_121:
	ld.param.u32 	%r201, [_Z6kernelPfS_iii_param_2];
	max.s32 	%r128, %r30, %r18;
	setp.ge.s32 	%p62, %r128, %r201;
	@%p62 bra 	$L__BB1_123;
	st.global.f32 	[%rd4+224], %f334;
$L__BB1_123:
	ld.param.u32 	%r202, [_Z6kernelPfS_iii_param_2];
	max.s32 	%r129, %r30, %r19;
	setp.ge.s32 	%p63, %r129, %r202;
	@%p63 bra 	$L__BB1_125;
	st.global.f32 	[%rd9+224], %f335;
$L__BB1_125:
	ld.param.u32 	%r203, [_Z6kernelPfS_iii_param_2];
	max.s32 	%r130, %r30, %r20;
	setp.ge.s32 	%p64, %r130, %r203;
	@%p64 bra 	$L__BB1_127;
	st.global.f32 	[%rd10+224], %f336;
$L__BB1_127:
	ld.param.u32 	%r204, [_Z6kernelPfS_iii_param_2];
	max.s32 	%r131, %r30, %r21;
	setp.ge.s32 	%p65, %r131, %r204;
	@%p65 bra 	$L__BB1_129;
	st.global.f32 	[%rd7+224], %f337;
$L__BB1_129:
	ld.param.u32 	%r205, [_Z6kernelPfS_iii_param_2];
	max.s32 	%r132, %r30, %r22;
	setp.ge.s32 	%p66, %r132, %r205;
	@%p66 bra 	$L__BB1_131;
	st.global.f32 	[%rd8+224], %f338;
$L__BB1_131:
	ret;

}


// ===== COMPILED SASS (sm_100) =====

	.target	sm_100

	.elftype	@"ET_EXEC"


//--------------------- .note.nv.tkinfo           --------------------------
	.section	.note.nv.tkinfo,"",@"SHT_NOTE"
	.sectionflags	@"SHF_NOTE_NV_TKINFO"
	.tkinfo
        /*0018*/ 	.word	0x00000002
        /*0030*/ 	.string	""
        /*0030*/ 	.string	"ptxas"
        /*0030*/ 	.string	"Cuda compilation tools, release 13.0, V13.0.88"
        /*0030*/ 	.string	"Build cuda_13.0.r13.0/compiler.36424714_0"
        /*0030*/ 	.string	"-arch sm_100 -m 64 "



//--------------------- .note.nv.cuinfo           --------------------------
	.section	.note.nv.cuinfo,"",@"SHT_NOTE"
	.sectionflags	@"SHF_NOTE_NV_CUINFO"
        /*0018*/ 	.short	0x0002
        /*001a*/ 	.short	0x0064
        /*001c*/ 	.short	0x0082
	.zero		2


//--------------------- .nv.info                  --------------------------
	.section	.nv.info,"",@"SHT_CUDA_INFO"
	.align	4


	//----- nvinfo : EIATTR_REGCOUNT
	.align		4
        /*0000*/ 	.byte	0x04, 0x2f
        /*0002*/ 	.short	(.L_1 - .L_0)
	.align		4
.L_0:
        /*0004*/ 	.word	index@(_Z17preprocess_kernelPfS_iii)
        /*0008*/ 	.word	0x0000001f


	//----- nvinfo : EIATTR_FRAME_SIZE
	.align		4
.L_1:
        /*000c*/ 	.byte	0x04, 0x11
        /*000e*/ 	.short	(.L_3 - .L_2)
	.align		4
.L_2:
        /*0010*/ 	.word	index@($__internal_1_$__cuda_sm3x_div_rn_noftz_f32_slowpath)
        /*0014*/ 	.word	0x00000000


	//----- nvinfo : EIATTR_FRAME_SIZE
	.align		4
.L_3:
        /*0018*/ 	.byte	0x04, 0x11
        /*001a*/ 	.short	(.L_5 - .L_4)
	.align		4
.L_4:
        /*001c*/ 	.word	index@($__internal_0_$__cuda_sm20_sqrt_rn_f32_slowpath)
        /*0020*/ 	.word	0x00000000


	//----- nvinfo : EIATTR_FRAME_SIZE
	.align		4
.L_5:
        /*0024*/ 	.byte	0x04, 0x11
        /*0026*/ 	.short	(.L_7 - .L_6)
	.align		4
.L_6:
        /*0028*/ 	.word	index@(_Z17preprocess_kernelPfS_iii)
        /*002c*/ 	.word	0x00000000


	//----- nvinfo : EIATTR_REGCOUNT
	.align		4
.L_7:
        /*0030*/ 	.byte	0x04, 0x2f
        /*0032*/ 	.short	(.L_9 - .L_8)
	.align		4
.L_8:
        /*0034*/ 	.word	index@(_Z6kernelPfS_iii)
        /*0038*/ 	.word	0x00000060


	//----- nvinfo : EIATTR_FRAME_SIZE
	.align		4
.L_9:
        /*003c*/ 	.byte	0x04, 0x11
        /*003e*/ 	.short	(.L_11 - .L_10)
	.align		4
.L_10:
        /*0040*/ 	.word	index@(_Z6kernelPfS_iii)
        /*0044*/ 	.word	0x00000000


	//----- nvinfo : EIATTR_MIN_STACK_SIZE
	.align		4
.L_11:
        /*0048*/ 	.byte	0x04, 0x12
        /*004a*/ 	.short	(.L_13 - .L_12)
	.align		4
.L_12:
        /*004c*/ 	.word	index@(_Z6kernelPfS_iii)
        /*0050*/ 	.word	0x00000000


	//----- nvinfo : EIATTR_MIN_STACK_SIZE
	.align		4
.L_13:
        /*0054*/ 	.byte	0x04, 0x12
        /*0056*/ 	.short	(.L_15 - .L_14)
	.align		4
.L_14:
        /*0058*/ 	.word	index@(_Z17preprocess_kernelPfS_iii)
        /*005c*/ 	.word	0x00000000
.L_15:


//--------------------- .nv.compat                --------------------------
	.section	.nv.compat,"",@"SHT_CUDA_COMPAT_INFO"
	.align	4
        /*0000*/ 	.byte	0x02, 0x09, 0x00, 0x00, 0x02, 0x02, 0x01, 0x00, 0x02, 0x05, 0x05, 0x00, 0x03, 0x07, 0x01, 0x01
        /*0010*/ 	.byte	0x02, 0x03, 0x00, 0x00, 0x02, 0x06, 0x01, 0x00, 0x04, 0x0b, 0x08, 0x00, 0x01, 0x00, 0x00, 0x00
        /*0020*/ 	.byte	0x00, 0x00, 0x00, 0x00


//--------------------- .nv.info._Z6kernelPfS_iii --------------------------
	.section	.nv.info._Z6kernelPfS_iii,"",@"SHT_CUDA_INFO"
	.sectionflags	@""
	.align	4


	//----- nvinfo : EIATTR_CUDA_API_VERSION
	.align		4
        /*0000*/ 	.byte	0x04, 0x37
        /*0002*/ 	.short	(.L_17 - .L_16)
.L_16:
        /*0004*/ 	.word	0x00000082


	//----- nvinfo : EIATTR_KPARAM_INFO
	.align		4
.L_17:
        /*0008*/ 	.byte	0x04, 0x17
        /*000a*/ 	.short	(.L_19 - .L_18)
.L_18:
        /*000c*/ 	.word	0x00000000
        /*0010*/ 	.short	0x0004
        /*0012*/ 	.short	0x0018
        /*0014*/ 	.byte	0x00, 0xf0, 0x11, 0x00


	//----- nvinfo : EIATTR_KPARAM_INFO
	.align		4
.L_19:
        /*0018*/ 	.byte	0x04, 0x17
        /*001a*/ 	.short	(.L_21 - .L_20)
.L_20:
        /*001c*/ 	.word	0x00000000
        /*0020*/ 	.short	0x0003
        /*0022*/ 	.short	0x0014
        /*0024*/ 	.byte	0x00, 0xf0, 0x11, 0x00


	//----- nvinfo : EIATTR_KPARAM_INFO
	.align		4
.L_21:
        /*0028*/ 	.byte	0x04, 0x17
        /*002a*/ 	.short	(.L_23 - .L_22)
.L_22:
        /*002c*/ 	.word	0x00000000
        /*0030*/ 	.short	0x0002
        /*0032*/ 	.short	0x0010
        /*0034*/ 	.byte	0x00, 0xf0, 0x11, 0x00


	//----- nvinfo : EIATTR_KPARAM_INFO
	.align		4
.L_23:
        /*0038*/ 	.byte	0x04, 0x17
        /*003a*/ 	.short	(.L_25 - .L_24)
.L_24:
        /*003c*/ 	.word	0x00000000
        /*0040*/ 	.short	0x0001
        /*0042*/ 	.short	0x0008
        /*0044*/ 	.byte	0x00, 0xf5, 0x21, 0x00


	//----- nvinfo : EIATTR_KPARAM_INFO
	.align		4
.L_25:
        /*0048*/ 	.byte	0x04, 0x17
        /*004a*/ 	.short	(.L_27 - .L_26)
.L_26:
        /*004c*/ 	.word	0x00000000
        /*0050*/ 	.short	0x0000
        /*0052*/ 	.short	0x0000
        /*0054*/ 	.byte	0x00, 0xf5, 0x21, 0x00


	//----- nvinfo : EIATTR_SPARSE_MMA_MASK
	.align		4
.L_27:
        /*0058*/ 	.byte	0x03, 0x50
        /*005a*/ 	.short	0x0000


	//----- nvinfo : EIATTR_MAXREG_COUNT
	.align		4
        /*005c*/ 	.byte	0x03, 0x1b
        /*005e*/ 	.short	0x00ff


	//----- nvinfo : EIATTR_MERCURY_ISA_VERSION
	.align		4
        /*0060*/ 	.byte	0x03, 0x5f
        /*0062*/ 	.short	0x0101


	//----- nvinfo : EIATTR_VRC_CTA_INIT_COUNT
	.align		4
        /*0064*/ 	.byte	0x02, 0x4a
	.zero		1
	.zero		1


	//----- nvinfo : EIATTR_EXIT_INSTR_OFFSETS
	.align		4
        /*0068*/ 	.byte	0x04, 0x1c
        /*006a*/ 	.short	(.L_29 - .L_28)


	//   ....[0]....
.L_28:
        /*006c*/ 	.word	0x00001a10


	//   ....[1]....
        /*0070*/ 	.word	0x00001a30


	//----- nvinfo : EIATTR_CBANK_PARAM_SIZE
	.align		4
.L_29:
        /*0074*/ 	.byte	0x03, 0x19
        /*0076*/ 	.short	0x001c


	//----- nvinfo : EIATTR_PARAM_CBANK
	.align		4
        /*0078*/ 	.byte	0x04, 0x0a
        /*007a*/ 	.short	(.L_31 - .L_30)
	.align		4
.L_30:
        /*007c*/ 	.word	index@(.nv.constant0._Z6kernelPfS_iii)
        /*0080*/ 	.short	0x0380
        /*0082*/ 	.short	0x001c


	//----- nvinfo : EIATTR_SW_WAR
	.align		4
.L_31:
        /*0084*/ 	.byte	0x04, 0x36
        /*0086*/ 	.short	(.L_33 - .L_32)
.L_32:
        /*0088*/ 	.word	0x00000008
.L_33:


//--------------------- .nv.info._Z17preprocess_kernelPfS_iii --------------------------
	.section	.nv.info._Z17preprocess_kernelPfS_iii,"",@"SHT_CUDA_INFO"
	.sectionflags	@""
	.align	4


	//----- nvinfo : EIATTR_CUDA_API_VERSION
	.align		4
        /*0000*/ 	.byte	0x04, 0x37
        /*0002*/ 	.short	(.L_35 - .L_34)
.L_34:
        /*0004*/ 	.word	0x00000082


	//----- nvinfo : EIATTR_KPARAM_INFO
	.align		4
.L_35:
        /*0008*/ 	.byte	0x04, 0x17
        /*000a*/ 	.short	(.L_37 - .L_36)
.L_36:
        /*000c*/ 	.word	0x00000000
        /*0010*/ 	.short	0x0004
        /*0012*/ 	.short	0x0018
        /*0014*/ 	.byte	0x00, 0xf0, 0x11, 0x00


	//----- nvinfo : EIATTR_KPARAM_INFO
	.align		4
.L_37:
        /*0018*/ 	.byte	0x04, 0x17
        /*001a*/ 	.short	(.L_39 - .L_38)
.L_38:
        /*001c*/ 	.word	0x00000000
        /*0020*/ 	.short	0x0003
        /*0022*/ 	.short	0x0014
        /*0024*/ 	.byte	0x00, 0xf0, 0x11, 0x00


	//----- nvinfo : EIATTR_KPARAM_INFO
	.align		4
.L_39:
        /*0028*/ 	.byte	0x04, 0x17
        /*002a*/ 	.short	(.L_41 - .L_40)
.L_40:
        /*002c*/ 	.word	0x00000000
        /*0030*/ 	.short	0x0002
        /*0032*/ 	.short	0x0010
        /*0034*/ 	.byte	0x00, 0xf0, 0x11, 0x00


	//----- nvinfo : EIATTR_KPARAM_INFO
	.align		4
.L_41:
        /*0038*/ 	.byte	0x04, 0x17
        /*003a*/ 	.short	(.L_43 - .L_42)
.L_42:
        /*003c*/ 	.word	0x00000000
        /*0040*/ 	.short	0x0001
        /*0042*/ 	.short	0x0008
        /*0044*/ 	.byte	0x00, 0xf5, 0x21, 0x00


	//----- nvinfo : EIATTR_KPARAM_INFO
	.align		4
.L_43:
        /*0048*/ 	.byte	0x04, 0x17
        /*004a*/ 	.short	(.L_45 - .L_44)
.L_44:
        /*004c*/ 	.word	0x00000000
        /*0050*/ 	.short	0x0000
        /*0052*/ 	.short	0x0000
        /*0054*/ 	.byte	0x00, 0xf5, 0x21, 0x00


	//----- nvinfo : EIATTR_SPARSE_MMA_MASK
	.align		4
.L_45:
        /*0058*/ 	.byte	0x03, 0x50
        /*005a*/ 	.short	0x0000


	//----- nvinfo : EIATTR_MAXREG_COUNT
	.align		4
        /*005c*/ 	.byte	0x03, 0x1b
        /*005e*/ 	.short	0x00ff


	//----- nvinfo : EIATTR_MERCURY_ISA_VERSION
	.align		4
        /*0060*/ 	.byte	0x03, 0x5f
        /*0062*/ 	.short	0x0101


	//----- nvinfo : EIATTR_VRC_CTA_INIT_COUNT
	.align		4
        /*0064*/ 	.byte	0x02, 0x4a
	.zero		1
	.zero		1


	//----- nvinfo : EIATTR_EXIT_INSTR_OFFSETS
	.align		4
        /*0068*/ 	.byte	0x04, 0x1c
        /*006a*/ 	.short	(.L_47 - .L_46)


	//   ....[0]....
.L_46:
        /*006c*/ 	.word	0x000000a0


	//   ....[1]....
        /*0070*/ 	.word	0x00000290


	//   ....[2]....
        /*0074*/ 	.word	0x000003b0


	//   ....[3]....
        /*0078*/ 	.word	0x00000480


	//   ....[4]....
        /*007c*/ 	.word	0x000004e0


	//   ....[5]....
        /*0080*/ 	.word	0x00001640


	//   ....[6]....
        /*0084*/ 	.word	0x00002090


	//   ....[7]....
        /*0088*/ 	.word	0x00002600


	//   ....[8]....
        /*008c*/ 	.word	0x00002910


	//   ....[9]....
        /*0090*/ 	.word	0x00002a90


	//----- nvinfo : EIATTR_CRS_STACK_SIZE
	.align		4
.L_47:
        /*0094*/ 	.byte	0x04, 0x1e
        /*0096*/ 	.short	(.L_49 - .L_48)
.L_48:
        /*0098*/ 	.word	0x00000000


	//----- nvinfo : EIATTR_CBANK_PARAM_SIZE
	.align		4
.L_49:
        /*009c*/ 	.byte	0x03, 0x19
        /*009e*/ 	.short	0x001c


	//----- nvinfo : EIATTR_PARAM_CBANK
	.align		4
        /*00a0*/ 	.byte	0x04, 0x0a
        /*00a2*/ 	.short	(.L_51 - .L_50)
	.align		4
.L_50:
        /*00a4*/ 	.word	index@(.nv.constant0._Z17preprocess_kernelPfS_iii)
        /*00a8*/ 	.short	0x0380
        /*00aa*/ 	.short	0x001c


	//----- nvinfo : EIATTR_SW_WAR
	.align		4
.L_51:
        /*00ac*/ 	.byte	0x04, 0x36
        /*00ae*/ 	.short	(.L_53 - .L_52)
.L_52:
        /*00b0*/ 	.word	0x00000008
.L_53:


//--------------------- .nv.callgraph             --------------------------
	.section	.nv.callgraph,"",@"SHT_CUDA_CALLGRAPH"
	.align	4
	.sectionentsize	8
	.align		4
        /*0000*/ 	.word	0x00000000
	.align		4
        /*0004*/ 	.word	0xffffffff
	.align		4
        /*0008*/ 	.word	0x00000000
	.align		4
        /*000c*/ 	.word	0xfffffffe
	.align		4
        /*0010*/ 	.word	0x00000000
	.align		4
        /*0014*/ 	.word	0xfffffffd
	.align		4
        /*0018*/ 	.word	0x00000000
	.align		4
        /*001c*/ 	.word	0xfffffffc


//--------------------- .text._Z6kernelPfS_iii    --------------------------
	.section	.text._Z6kernelPfS_iii,"ax",@progbits
	.align	128
        .global         _Z6kernelPfS_iii
        .type           _Z6kernelPfS_iii,@function
        .size           _Z6kernelPfS_iii,(.L_x_74 - _Z6kernelPfS_iii)
        .other          _Z6kernelPfS_iii,@"STO_CUDA_ENTRY STV_DEFAULT"
_Z6kernelPfS_iii:
.text._Z6kernelPfS_iii:
[----:B------:R-:W-:Y:S01]  /*0000*/  LDC R1, c[0x0][0x37c] ;  /* 0x0000df00ff017b82 */ /* 0x000fe20000000800 */
[----:B------:R-:W0:Y:S01]  /*0010*/  LDCU UR4, c[0x0][0x394] ;  /* 0x00007280ff0477ac */ /* 0x000e220008000800 */
[----:B------:R-:W1:Y:S01]  /*0020*/  S2R R20, SR_TID.X ;  /* 0x0000000000147919 */ /* 0x000e620000002100 */
[----:B------:R-:W-:Y:S02]  /*0030*/  CS2R R16, SRZ ;  /* 0x0000000000107805 */ /* 0x000fe4000001ff00 */
[----:B------:R-:W-:Y:S01]  /*0040*/  CS2R R32, SRZ ;  /* 0x0000000000207805 */ /* 0x000fe2000001ff00 */
[----:B------:R-:W-:Y:S01]  /*0050*/  IMAD.MOV.U32 R30, RZ, RZ, RZ ;  /* 0x000000ffff1e7224 */ /* 0x000fe200078e00ff */
[----:B------:R-:W2:Y:S01]  /*0060*/  S2R R51, SR_TID.Y ;  /* 0x0000000000337919 */ /* 0x000ea20000002200 */
[----:B------:R-:W-:Y:S02]  /*0070*/  CS2R R34, SRZ ;  /* 0x0000000000227805 */ /* 0x000fe4000001ff00 */
[----:B------:R-:W-:-:S02]  /*0080*/  CS2R R36, SRZ ;  /* 0x0000000000247805 */ /* 0x000fc4000001ff00 */
[----:B------:R-:W-:Y:S01]  /*0090*/  CS2R R38, SRZ ;  /* 0x0000000000267805 */ /* 0x000fe2000001ff00 */
[----:B------:R-:W3:Y:S01]  /*00a0*/  S2R R31, SR_CTAID.X ;  /* 0x00000000001f7919 */ /* 0x000ee20000002500 */
[----:B------:R-:W-:Y:S02]  /*00b0*/  CS2R R40, SRZ ;  /* 0x0000000000287805 */ /* 0x000fe4000001ff00 */
[----:B------:R-:W-:Y:S02]  /*00c0*/  CS2R R58, SRZ ;  /* 0x00000000003a7805 */ /* 0x000fe4000001ff00 */
[----:B------:R-:W-:Y:S01]  /*00d0*/  CS2R R60, SRZ ;  /* 0x00000000003c7805 */ /* 0x000fe2000001ff00 */
[----:B------:R-:W4:Y:S01]  /*00e0*/  S2R R28, SR_CTAID.Y ;  /* 0x00000000001c7919 */ /* 0x000f220000002600 */
[----:B------:R-:W-:Y:S02]  /*00f0*/  CS2R R62, SRZ ;  /* 0x00000000003e7805 */ /* 0x000fe4000001ff00 */
[----:B------:R-:W-:-:S02]  /*0100*/  CS2R R64, SRZ ;  /* 0x0000000000407805 */ /* 0x000fc4000001ff00 */
[----:B------:R-:W-:Y:S01]  /*0110*/  CS2R R66, SRZ ;  /* 0x0000000000427805 */ /* 0x000fe2000001ff00 */
[----:B------:R-:W1:Y:S01]  /*0120*/  S2R R18, SR_TID.X ;  /* 0x0000000000127919 */ /* 0x000e620000002100 */
[----:B0-----:R-:W-:Y:S01]  /*0130*/  UISETP.GE.AND UP0, UPT, UR4, 0x1, UPT ;  /* 0x000000010400788c */ /* 0x001fe2000bf06270 */
[----:B------:R-:W-:Y:S02]  /*0140*/  CS2R R68, SRZ ;  /* 0x0000000000447805 */ /* 0x000fe4000001ff00 */
[----:B------:R-:W-:Y:S01]  /*0150*/  CS2R R70, SRZ ;  /* 0x0000000000467805 */ /* 0x000fe2000001ff00 */
[----:B------:R-:W0:Y:S01]  /*0160*/  S2R R47, SR_TID.Y ;  /* 0x00000000002f7919 */ /* 0x000e220000002200 */
[----:B------:R-:W-:Y:S02]  /*0170*/  CS2R R72, SRZ ;  /* 0x0000000000487805 */ /* 0x000fe4000001ff00 */
[----:B------:R-:W-:Y:S02]  /*0180*/  CS2R R74, SRZ ;  /* 0x00000000004a7805 */ /* 0x000fe4000001ff00 */
[----:B------:R-:W-:-:S02]  /*0190*/  CS2R R76, SRZ ;  /* 0x00000000004c7805 */ /* 0x000fc4000001ff00 */
[----:B------:R-:W-:Y:S02]  /*01a0*/  CS2R R78, SRZ ;  /* 0x00000000004e7805 */ /* 0x000fe4000001ff00 */
[----:B------:R-:W-:Y:S02]  /*01b0*/  CS2R R14, SRZ ;  /* 0x00000000000e7805 */ /* 0x000fe4000001ff00 */
[----:B------:R-:W-:Y:S02]  /*01c0*/  CS2R R2, SRZ ;  /* 0x0000000000027805 */ /* 0x000fe4000001ff00 */
[----:B------:R-:W-:Y:S02]  /*01d0*/  CS2R R4, SRZ ;  /* 0x0000000000047805 */ /* 0x000fe4000001ff00 */
[----:B------:R-:W-:Y:S02]  /*01e0*/  CS2R R6, SRZ ;  /* 0x0000000000067805 */ /* 0x000fe4000001ff00 */
[----:B------:R-:W-:-:S02]  /*01f0*/  CS2R R8, SRZ ;  /* 0x0000000000087805 */ /* 0x000fc4000001ff00 */
[----:B------:R-:W-:Y:S01]  /*0200*/  CS2R R10, SRZ ;  /* 0x00000000000a7805 */ /* 0x000fe2000001ff00 */
[----:B------:R-:W-:Y:S01]  /*0210*/  IMAD.MOV.U32 R81, RZ, RZ, RZ ;  /* 0x000000ffff517224 */ /* 0x000fe200078e00ff */
[----:B------:R-:W-:Y:S01]  /*0220*/  CS2R R12, SRZ ;  /* 0x00000000000c7805 */ /* 0x000fe2000001ff00 */
[----:B------:R-:W-:Y:S01]  /*0230*/  IMAD.MOV.U32 R85, RZ, RZ, RZ ;  /* 0x000000ffff557224 */ /* 0x000fe200078e00ff */
[----:B------:R-:W0:Y:S01]  /*0240*/  LDCU.64 UR6, c[0x0][0x358] ;  /* 0x00006b00ff0677ac */ /* 0x000e220008000a00 */
[----:B------:R-:W-:Y:S02]  /*0250*/  IMAD.MOV.U32 R83, RZ, RZ, RZ ;  /* 0x000000ffff537224 */ /* 0x000fe400078e00ff */
[----:B------:R-:W-:Y:S02]  /*0260*/  IMAD.MOV.U32 R89, RZ, RZ, RZ ;  /* 0x000000ffff597224 */ /* 0x000fe400078e00ff */
[----:B------:R-:W-:Y:S02]  /*0270*/  IMAD.MOV.U32 R93, RZ, RZ, RZ ;  /* 0x000000ffff5d7224 */ /* 0x000fe400078e00ff */
[----:B------:R-:W-:-:S02]  /*0280*/  IMAD.MOV.U32 R91, RZ, RZ, RZ ;  /* 0x000000ffff5b7224 */ /* 0x000fc400078e00ff */
[----:B------:R-:W-:Y:S02]  /*0290*/  IMAD.MOV.U32 R57, RZ, RZ, RZ ;  /* 0x000000ffff397224 */ /* 0x000fe400078e00ff */
[----:B------:R-:W-:Y:S02]  /*02a0*/  IMAD.MOV.U32 R49, RZ, RZ, RZ ;  /* 0x000000ffff317224 */ /* 0x000fe400078e00ff */
[----:B------:R-:W-:Y:S02]  /*02b0*/  IMAD.MOV.U32 R29, RZ, RZ, RZ ;  /* 0x000000ffff1d7224 */ /* 0x000fe400078e00ff */
[----:B------:R-:W-:Y:S02]  /*02c0*/  IMAD.MOV.U32 R27, RZ, RZ, RZ ;  /* 0x000000ffff1b7224 */ /* 0x000fe400078e00ff */
[----:B------:R-:W-:Y:S02]  /*02d0*/  IMAD.MOV.U32 R25, RZ, RZ, RZ ;  /* 0x000000ffff197224 */ /* 0x000fe400078e00ff */
[----:B------:R-:W-:-:S02]  /*02e0*/  IMAD.MOV.U32 R23, RZ, RZ, RZ ;  /* 0x000000ffff177224 */ /* 0x000fc400078e00ff */
[----:B------:R-:W-:Y:S02]  /*02f0*/  IMAD.MOV.U32 R21, RZ, RZ, RZ ;  /* 0x000000ffff157224 */ /* 0x000fe400078e00ff */
[----:B------:R-:W-:Y:S02]  /*0300*/  IMAD.MOV.U32 R19, RZ, RZ, RZ ;  /* 0x000000ffff137224 */ /* 0x000fe400078e00ff */
[----:B------:R-:W-:Y:S01]  /*0310*/  IMAD.MOV.U32 R0, RZ, RZ, RZ ;  /* 0x000000ffff007224 */ /* 0x000fe200078e00ff */
[----:B01234-:R-:W-:Y:S06]  /*0320*/  BRA.U !UP0, `(.L_x_0) ;  /* 0x0000000508747547 */ /* 0x01ffec000b800000 */
[----:B------:R-:W-:Y:S01]  /*0330*/  IMAD R51, R28, 0x40, R51 ;  /* 0x000000401c337824 */ /* 0x000fe200078e0233 */
[----:B------:R-:W0:Y:S01]  /*0340*/  LDCU UR5, c[0x0][0x398] ;  /* 0x00007300ff0577ac */ /* 0x000e220008000800 */
[----:B------:R-:W-:Y:S02]  /*0350*/  IMAD R53, R31, 0x40, R20 ;  /* 0x000000401f357824 */ /* 0x000fe400078e0214 */
[----:B------:R-:W-:Y:S01]  /*0360*/  IMAD.MOV.U32 R17, RZ, RZ, RZ ;  /* 0x000000ffff117224 */ /* 0x000fe200078e00ff */
[----:B------:R-:W-:-:S12]  /*0370*/  UIADD3 UR4, UPT, UPT, -UR4, URZ, URZ ;  /* 0x000000ff04047290 */ /* 0x000fd8000fffe1ff */
.L_x_1:
[----:B------:R-:W1:Y:S02]  /*0380*/  LDC.64 R42, c[0x0][0x388] ;  /* 0x0000e200ff2a7b82 */ /* 0x000e640000000a00 */
[----:B-1----:R-:W-:-:S04]  /*0390*/  IMAD.WIDE R44, R53, 0x4, R42 ;  /* 0x00000004352c7825 */ /* 0x002fc800078e022a */
[C---:B------:R-:W-:Y:S01]  /*03a0*/  IMAD.WIDE R42, R51.reuse, 0x4, R42 ;  /* 0x00000004332a7825 */ /* 0x040fe200078e022a */
[----:B------:R-:W2:Y:S04]  /*03b0*/  LDG.E R20, desc[UR6][R44.64] ;  /* 0x000000062c147981 */ /* 0x000ea8000c1e1900 */
[----:B------:R-:W2:Y:S04]  /*03c0*/  LDG.E R50, desc[UR6][R42.64] ;  /* 0x000000062a327981 */ /* 0x000ea8000c1e1900 */
[----:B------:R-:W3:Y:S04]  /*03d0*/  LDG.E R55, desc[UR6][R44.64+0x20] ;  /* 0x000020062c377981 */ /* 0x000ee8000c1e1900 */
[----:B------:R-:W4:Y:S04]  /*03e0*/  LDG.E R22, desc[UR6][R44.64+0x40] ;  /* 0x000040062c167981 */ /* 0x000f28000c1e1900 */
[----:B------:R-:W5:Y:S04]  /*03f0*/  LDG.E R24, desc[UR6][R44.64+0x60] ;  /* 0x000060062c187981 */ /* 0x000f68000c1e1900 */
        /* <DEDUP_REMOVED lines=10> */
[----:B------:R-:W5:Y:S01]  /*04a0*/  LDG.E R86, desc[UR6][R42.64+0xe0] ;  /* 0x0000e0062a567981 */ /* 0x000f62000c1e1900 */
[----:B------:R-:W-:Y:S01]  /*04b0*/  UIADD3 UR4, UPT, UPT, UR4, 0x1, URZ ;  /* 0x0000000104047890 */ /* 0x000fe2000fffe0ff */
[----:B0-----:R-:W-:-:S02]  /*04c0*/  VIADD R51, R51, UR5 ;  /* 0x0000000533337c36 */ /* 0x001fc40008000000 */
[----:B------:R-:W-:Y:S01]  /*04d0*/  VIADD R53, R53, UR5 ;  /* 0x0000000535357c36 */ /* 0x000fe20008000000 */
[----:B------:R-:W-:Y:S01]  /*04e0*/  UISETP.NE.AND UP0, UPT, UR4, URZ, UPT ;  /* 0x000000ff0400728c */ /* 0x000fe2000bf05270 */
[-C--:B--2---:R-:W-:Y:S01]  /*04f0*/  FFMA R49, R20, R50.reuse, R49 ;  /* 0x0000003214317223 */ /* 0x084fe20000000031 */
[-C--:B---3--:R-:W-:Y:S01]  /*0500*/  FFMA R81, R55, R50.reuse, R81 ;  /* 0x0000003237517223 */ /* 0x088fe20000000051 */
[-C--:B----4-:R-:W-:Y:S01]  /*0510*/  FFMA R79, R22, R50.reuse, R79 ;  /* 0x00000032164f7223 */ /* 0x090fe2000000004f */
[-C--:B-----5:R-:W-:Y:S01]  /*0520*/  FFMA R71, R24, R50.reuse, R71 ;  /* 0x0000003218477223 */ /* 0x0a0fe20000000047 */
[-C--:B------:R-:W-:Y:S01]  /*0530*/  FFMA R63, R26, R50.reuse, R63 ;  /* 0x000000321a3f7223 */ /* 0x080fe2000000003f */
[-C--:B------:R-:W-:Y:S01]  /*0540*/  FFMA R38, R87, R50.reuse, R38 ;  /* 0x0000003257267223 */ /* 0x080fe20000000026 */
[-C--:B------:R-:W-:Y:S01]  /*0550*/  FFMA R29, R46, R50.reuse, R29 ;  /* 0x000000322e1d7223 */ /* 0x080fe2000000001d */
[----:B------:R-:W-:Y:S01]  /*0560*/  FFMA R13, R48, R50, R13 ;  /* 0x00000032300d7223 */ /* 0x000fe2000000000d */
[-C--:B------:R-:W-:Y:S01]  /*0570*/  FFMA R57, R20, R52.reuse, R57 ;  /* 0x0000003414397223 */ /* 0x080fe20000000039 */
[-C--:B------:R-:W-:Y:S01]  /*0580*/  FFMA R10, R55, R52.reuse, R10 ;  /* 0x00000034370a7223 */ /* 0x080fe2000000000a */
[-C--:B------:R-:W-:Y:S01]  /*0590*/  FFMA R77, R22, R52.reuse, R77 ;  /* 0x00000034164d7223 */ /* 0x080fe2000000004d */
[-C--:B------:R-:W-:Y:S01]  /*05a0*/  FFMA R69, R24, R52.reuse, R69 ;  /* 0x0000003418457223 */ /* 0x080fe20000000045 */
        /* <DEDUP_REMOVED lines=52> */
[----:B------:R-:W-:Y:S06]  /*08f0*/  BRA.U UP0, `(.L_x_1) ;  /* 0xfffffff900a07547 */ /* 0x000fec000b83ffff */
.L_x_0:
[----:B------:R-:W0:Y:S01]  /*0900*/  LDCU UR4, c[0x0][0x390] ;  /* 0x00007200ff0477ac */ /* 0x000e220008000800 */
[----:B------:R-:W-:Y:S02]  /*0910*/  IMAD R31, R31, 0x40, R18 ;  /* 0x000000401f1f7824 */ /* 0x000fe400078e0212 */
[----:B------:R-:W-:Y:S01]  /*0920*/  IMAD R28, R28, 0x40, R47 ;  /* 0x000000401c1c7824 */ /* 0x000fe200078e022f */
[----:B------:R-:W1:Y:S01]  /*0930*/  LDCU.64 UR8, c[0x0][0x380] ;  /* 0x00007000ff0877ac */ /* 0x000e620008000a00 */
[----:B------:R-:W-:Y:S02]  /*0940*/  VIADD R87, R31, 0x8 ;  /* 0x000000081f577836 */ /* 0x000fe40000000000 */
[C---:B------:R-:W-:Y:S01]  /*0950*/  VIADD R26, R28.reuse, 0x8 ;  /* 0x000000081c1a7836 */ /* 0x040fe20000000000 */
[C---:B------:R-:W-:Y:S01]  /*0960*/  VIMNMX R18, PT, PT, R28.reuse, R31, !PT ;  /* 0x0000001f1c127248 */ /* 0x040fe20007fe0100 */
[C---:B------:R-:W-:Y:S02]  /*0970*/  VIADD R24, R28.reuse, 0x10 ;  /* 0x000000101c187836 */ /* 0x040fe40000000000 */
[----:B------:R-:W-:-:S02]  /*0980*/  VIADD R22, R28, 0x18 ;  /* 0x000000181c167836 */ /* 0x000fc40000000000 */
[C---:B------:R-:W-:Y:S02]  /*0990*/  VIADD R80, R28.reuse, 0x30 ;  /* 0x000000301c507836 */ /* 0x040fe40000000000 */
[----:B------:R-:W-:Y:S01]  /*09a0*/  VIADD R82, R28, 0x38 ;  /* 0x000000381c527836 */ /* 0x000fe20000000000 */
[C---:B------:R-:W-:Y:S02]  /*09b0*/  VIMNMX R20, PT, PT, R31.reuse, R22, !PT ;  /* 0x000000161f147248 */ /* 0x040fe40007fe0100 */
[----:B0-----:R-:W-:Y:S01]  /*09c0*/  ISETP.GE.AND P0, PT, R18, UR4, PT ;  /* 0x0000000412007c0c */ /* 0x001fe2000bf06270 */
[----:B------:R-:W-:Y:S01]  /*09d0*/  IMAD R84, R28, UR4, RZ ;  /* 0x000000041c547c24 */ /* 0x000fe2000f8e02ff */
[----:B------:R-:W-:Y:S01]  /*09e0*/  VIMNMX R18, PT, PT, R31, R26, !PT ;  /* 0x0000001a1f127248 */ /* 0x000fe20007fe0100 */
[----:B------:R-:W-:Y:S01]  /*09f0*/  IMAD R86, R26, UR4, RZ ;  /* 0x000000041a567c24 */ /* 0x000fe2000f8e02ff */
[----:B------:R-:W-:Y:S01]  /*0a00*/  ISETP.GE.AND P6, PT, R20, UR4, PT ;  /* 0x0000000414007c0c */ /* 0x000fe2000bfc6270 */
[----:B------:R-:W-:Y:S01]  /*0a10*/  VIADD R20, R28, 0x20 ;  /* 0x000000201c147836 */ /* 0x000fe20000000000 */
[----:B------:R-:W-:-:S02]  /*0a20*/  ISETP.GE.AND P2, PT, R18, UR4, PT ;  /* 0x0000000412007c0c */ /* 0x000fc4000bf46270 */
[C---:B------:R-:W-:Y:S02]  /*0a30*/  VIMNMX R18, PT, PT, R31.reuse, R24, !PT ;  /* 0x000000181f127248 */ /* 0x040fe40007fe0100 */
[C---:B------:R-:W-:Y:S02]  /*0a40*/  VIMNMX R48, PT, PT, R31.reuse, R80, !PT ;  /* 0x000000501f307248 */ /* 0x040fe40007fe0100 */
[----:B------:R-:W-:Y:S01]  /*0a50*/  ISETP.GE.AND P4, PT, R18, UR4, PT ;  /* 0x0000000412007c0c */ /* 0x000fe2000bf86270 */
[----:B------:R-:W0:Y:S01]  /*0a60*/  @!P0 LDC.64 R46, c[0x0][0x380] ;  /* 0x0000e000ff2e8b82 */ /* 0x000e220000000a00 */
[C---:B------:R-:W-:Y:S01]  /*0a70*/  VIMNMX R18, PT, PT, R31.reuse, R20, !PT ;  /* 0x000000141f127248 */ /* 0x040fe20007fe0100 */
[--C-:B------:R-:W-:Y:S01]  /*0a80*/  @!P0 IMAD R43, R28, UR4, R31.reuse ;  /* 0x000000041c2b8c24 */ /* 0x100fe2000f8e021f */
[----:B------:R-:W-:Y:S01]  /*0a90*/  ISETP.GE.AND P3, PT, R48, UR4, PT ;  /* 0x0000000430007c0c */ /* 0x000fe2000bf66270 */
[--C-:B------:R-:W-:Y:S01]  /*0aa0*/  @!P6 IMAD R48, R22, UR4, R31.reuse ;  /* 0x000000041630ec24 */ /* 0x100fe2000f8e021f */
[----:B------:R-:W-:Y:S01]  /*0ab0*/  ISETP.GE.AND P5, PT, R18, UR4, PT ;  /* 0x0000000412007c0c */ /* 0x000fe2000bfa6270 */
[----:B------:R-:W-:Y:S01]  /*0ac0*/  VIADD R18, R28, 0x28 ;  /* 0x000000281c127836 */ /* 0x000fe20000000000 */
[----:B------:R-:W-:Y:S01]  /*0ad0*/  VIMNMX R50, PT, PT, R31, R82, !PT ;  /* 0x000000521f327248 */ /* 0x000fe20007fe0100 */
[----:B------:R-:W2:Y:S01]  /*0ae0*/  @!P2 LDC.64 R44, c[0x0][0x380] ;  /* 0x0000e000ff2cab82 */ /* 0x000ea20000000a00 */
[----:B------:R-:W-:-:S02]  /*0af0*/  @!P2 IMAD R51, R26, UR4, R31 ;  /* 0x000000041a33ac24 */ /* 0x000fc4000f8e021f */
[----:B------:R-:W-:-:S04]  /*0b00*/  VIMNMX R42, PT, PT, R31, R18, !PT ;  /* 0x000000121f2a7248 */ /* 0x000fc80007fe0100 */
[----:B------:R-:W-:Y:S01]  /*0b10*/  ISETP.GE.AND P1, PT, R42, UR4, PT ;  /* 0x000000042a007c0c */ /* 0x000fe2000bf26270 */
[----:B------:R-:W3:Y:S08]  /*0b20*/  @!P4 LDC.64 R52, c[0x0][0x380] ;  /* 0x0000e000ff34cb82 */ /* 0x000ef00000000a00 */
[----:B------:R-:W4:Y:S01]  /*0b30*/  @!P6 LDC.64 R54, c[0x0][0x380] ;  /* 0x0000e000ff36eb82 */ /* 0x000f220000000a00 */
[----:B0-----:R-:W-:-:S05]  /*0b40*/  @!P0 IMAD.WIDE.U32 R46, R43, 0x4, R46 ;  /* 0x000000042b2e8825 */ /* 0x001fca00078e002e */
[----:B------:R0:W-:Y:S01]  /*0b50*/  @!P0 STG.E desc[UR6][R46.64], R49 ;  /* 0x000000312e008986 */ /* 0x0001e2000c101906 */
[----:B------:R-:W-:Y:S01]  /*0b60*/  ISETP.GE.AND P0, PT, R50, UR4, PT ;  /* 0x0000000432007c0c */ /* 0x000fe2000bf06270 */
[----:B------:R-:W5:Y:S01]  /*0b70*/  @!P5 LDC.64 R42, c[0x0][0x380] ;  /* 0x0000e000ff2adb82 */ /* 0x000f620000000a00 */
[----:B--2---:R-:W-:-:S04]  /*0b80*/  @!P2 IMAD.WIDE.U32 R44, R51, 0x4, R44 ;  /* 0x00000004332ca825 */ /* 0x004fc800078e002c */
[----:B------:R-:W-:Y:S01]  /*0b90*/  @!P4 IMAD R51, R24, UR4, R31 ;  /* 0x000000041833cc24 */ /* 0x000fe2000f8e021f */
[----:B------:R5:W-:Y:S03]  /*0ba0*/  @!P2 STG.E desc[UR6][R44.64], R57 ;  /* 0x000000392c00a986 */ /* 0x000be6000c101906 */
[----:B---3--:R-:W-:Y:S01]  /*0bb0*/  @!P4 IMAD.WIDE.U32 R52, R51, 0x4, R52 ;  /* 0x000000043334c825 */ /* 0x008fe200078e0034 */
[----:B0-----:R-:W-:Y:S01]  /*0bc0*/  VIMNMX R46, PT, PT, R28, R87, !PT ;  /* 0x000000571c2e7248 */ /* 0x001fe20007fe0100 */
[----:B------:R-:W0:Y:S02]  /*0bd0*/  @!P1 LDC.64 R50, c[0x0][0x380] ;  /* 0x0000e000ff329b82 */ /* 0x000e240000000a00 */
[----:B------:R-:W-:Y:S01]  /*0be0*/  @!P5 IMAD R47, R20, UR4, R31 ;  /* 0x00000004142fdc24 */ /* 0x000fe2000f8e021f */
[----:B------:R2:W-:Y:S01]  /*0bf0*/  @!P4 STG.E desc[UR6][R52.64], R91 ;  /* 0x0000005b3400c986 */ /* 0x0005e2000c101906 */
[----:B------:R-:W-:Y:S01]  /*0c00*/  IADD3 R84, P4, PT, R84, R31, RZ ;  /* 0x0000001f54547210 */ /* 0x000fe20007f9e0ff */
[----:B----4-:R-:W-:Y:S01]  /*0c10*/  @!P6 IMAD.WIDE.U32 R54, R48, 0x4, R54 ;  /* 0x000000043036e825 */ /* 0x010fe200078e0036 */
[----:B------:R-:W-:-:S02]  /*0c20*/  ISETP.GE.AND P2, PT, R46, UR4, PT ;  /* 0x000000042e007c0c */ /* 0x000fc4000bf46270 */
[----:B------:R-:W3:Y:S02]  /*0c30*/  @!P3 LDC.64 R48, c[0x0][0x380] ;  /* 0x0000e000ff30bb82 */ /* 0x000ee40000000a00 */
[----:B------:R4:W-:Y:S01]  /*0c40*/  @!P6 STG.E desc[UR6][R54.64], R93 ;  /* 0x0000005d3600e986 */ /* 0x0009e2000c101906 */
[----:B-1----:R-:W-:Y:S01]  /*0c50*/  LEA R46, P6, R84, UR8, 0x2 ;  /* 0x00000008542e7c11 */ /* 0x002fe2000f8c10ff */
[----:B-----5:R-:W-:Y:S01]  /*0c60*/  @!P5 IMAD.WIDE.U32 R56, R47, 0x4, R42 ;  /* 0x000000042f38d825 */ /* 0x020fe200078e002a */
[----:B------:R-:W-:-:S03]  /*0c70*/  VIMNMX R42, PT, PT, R26, R87, !PT ;  /* 0x000000571a2a7248 */ /* 0x000fc60007fe0100 */
[----:B------:R-:W1:Y:S01]  /*0c80*/  @!P0 LDC.64 R44, c[0x0][0x380] ;  /* 0x0000e000ff2c8b82 */ /* 0x000e620000000a00 */
[----:B------:R-:W-:Y:S01]  /*0c90*/  IMAD.X R43, RZ, RZ, RZ, P4 ;  /* 0x000000ffff2b7224 */ /* 0x000fe200020e06ff */
[----:B------:R-:W-:Y:S01]  /*0ca0*/  ISETP.GE.AND P4, PT, R42, UR4, PT ;  /* 0x000000042a007c0c */ /* 0x000fe2000bf86270 */
[----:B--2---:R-:W-:Y:S01]  /*0cb0*/  @!P3 IMAD R53, R80, UR4, R31 ;  /* 0x000000045035bc24 */ /* 0x004fe2000f8e021f */
[----:B------:R-:W-:Y:S01]  /*0cc0*/  VIMNMX R42, PT, PT, R24, R87, !PT ;  /* 0x00000057182a7248 */ /* 0x000fe20007fe0100 */
[----:B------:R2:W-:Y:S01]  /*0cd0*/  @!P5 STG.E desc[UR6][R56.64], R89 ;  /* 0x000000593800d986 */ /* 0x0005e2000c101906 */
[----:B------:R-:W-:Y:S01]  /*0ce0*/  LEA.HI.X R47, R84, UR9, R43, 0x2, P6 ;  /* 0x00000009542f7c11 */ /* 0x000fe2000b0f142b */
[----:B------:R-:W-:Y:S01]  /*0cf0*/  @!P1 IMAD R43, R18, UR4, R31 ;  /* 0x00000004122b9c24 */ /* 0x000fe2000f8e021f */
[----:B------:R-:W-:Y:S01]  /*0d00*/  IADD3 R52, P6, PT, R86, R31, RZ ;  /* 0x0000001f56347210 */ /* 0x000fe20007fde0ff */
[----:B----4-:R-:W-:Y:S01]  /*0d10*/  IMAD R54, R24, UR4, RZ ;  /* 0x0000000418367c24 */ /* 0x010fe2000f8e02ff */
[----:B------:R-:W-:Y:S01]  /*0d20*/  ISETP.GE.AND P5, PT, R42, UR4, PT ;  /* 0x000000042a007c0c */ /* 0x000fe2000bfa6270 */
[----:B0-----:R-:W-:-:S04]  /*0d30*/  @!P1 IMAD.WIDE.U32 R50, R43, 0x4, R50 ;  /* 0x000000042b329825 */ /* 0x001fc800078e0032 */
[----:B------:R-:W-:Y:S01]  /*0d40*/  IMAD.X R55, RZ, RZ, RZ, P6 ;  /* 0x000000ffff377224 */ /* 0x000fe200030e06ff */
[C---:B------:R-:W-:Y:S01]  /*0d50*/  LEA R42, P6, R52.reuse, UR8, 0x2 ;  /* 0x00000008342a7c11 */ /* 0x040fe2000f8c10ff */
[----:B---3--:R-:W-:Y:S01]  /*0d60*/  @!P3 IMAD.WIDE.U32 R48, R53, 0x4, R48 ;  /* 0x000000043530b825 */ /* 0x008fe200078e0030 */
[----:B------:R0:W-:Y:S02]  /*0d70*/  @!P1 STG.E desc[UR6][R50.64], R83 ;  /* 0x0000005332009986 */ /* 0x0001e4000c101906 */
[----:B------:R-:W-:Y:S01]  /*0d80*/  LEA.HI.X R43, R52, UR9, R55, 0x2, P6 ;  /* 0x00000009342b7c11 */ /* 0x000fe2000b0f1437 */
[----:B------:R-:W-:Y:S01]  /*0d90*/  @!P0 IMAD R53, R82, UR4, R31 ;  /* 0x0000000452358c24 */ /* 0x000fe2000f8e021f */
[----:B------:R-:W-:Y:S01]  /*0da0*/  IADD3 R55, P1, PT, R54, R31, RZ ;  /* 0x0000001f36377210 */ /* 0x000fe20007f3e0ff */
[C---:B------:R-:W-:Y:S01]  /*0db0*/  IMAD R84, R22.reuse, UR4, RZ ;  /* 0x0000000416547c24 */ /* 0x040fe2000f8e02ff */
[----:B------:R3:W-:Y:S01]  /*0dc0*/  @!P3 STG.E desc[UR6][R48.64], R85 ;  /* 0x000000553000b986 */ /* 0x0007e2000c101906 */
[----:B-1----:R-:W-:Y:S01]  /*0dd0*/  @!P0 IMAD.WIDE.U32 R52, R53, 0x4, R44 ;  /* 0x0000000435348825 */ /* 0x002fe200078e002c */
[----:B------:R-:W-:-:S02]  /*0de0*/  VIMNMX R45, PT, PT, R22, R87, !PT ;  /* 0x00000057162d7248 */ /* 0x000fc40007fe0100 */
[----:B------:R-:W-:Y:S01]  /*0df0*/  VIMNMX R54, PT, PT, R20, R87, !PT ;  /* 0x0000005714367248 */ /* 0x000fe20007fe0100 */
[----:B--2---:R-:W-:Y:S01]  /*0e00*/  IMAD.X R56, RZ, RZ, RZ, P1 ;  /* 0x000000ffff387224 */ /* 0x004fe200008e06ff */
[----:B------:R-:W-:Y:S01]  /*0e10*/  @!P0 STG.E desc[UR6][R52.64], R78 ;  /* 0x0000004e34008986 */ /* 0x000fe2000c101906 */
[----:B------:R-:W-:Y:S01]  /*0e20*/  LEA R44, P6, R55, UR8, 0x2 ;  /* 0x00000008372c7c11 */ /* 0x000fe2000f8c10ff */
[----:B0-----:R-:W-:Y:S01]  /*0e30*/  VIADD R83, R31, 0x18 ;  /* 0x000000181f537836 */ /* 0x001fe20000000000 */
[----:B------:R-:W-:Y:S01]  /*0e40*/  IADD3 R51, P0, PT, R84, R31, RZ ;  /* 0x0000001f54337210 */ /* 0x000fe20007f1e0ff */
[----:B------:R0:W-:Y:S01]  /*0e50*/  @!P2 STG.E desc[UR6][R46.64+0x20], R81 ;  /* 0x000020512e00a986 */ /* 0x0001e2000c101906 */
[----:B------:R-:W-:Y:S02]  /*0e60*/  ISETP.GE.AND P3, PT, R45, UR4, PT ;  /* 0x000000042d007c0c */ /* 0x000fe4000bf66270 */
[----:B------:R-:W-:Y:S01]  /*0e70*/  ISETP.GE.AND P1, PT, R54, UR4, PT ;  /* 0x0000000436007c0c */ /* 0x000fe2000bf26270 */
[----:B------:R-:W-:Y:S01]  /*0e80*/  IMAD.X R54, RZ, RZ, RZ, P0 ;  /* 0x000000ffff367224 */ /* 0x000fe200000e06ff */
[----:B------:R-:W-:Y:S01]  /*0e90*/  LEA.HI.X R45, R55, UR9, R56, 0x2, P6 ;  /* 0x00000009372d7c11 */ /* 0x000fe2000b0f1438 */
[----:B------:R-:W-:Y:S01]  /*0ea0*/  IMAD R56, R20, UR4, RZ ;  /* 0x0000000414387c24 */ /* 0x000fe2000f8e02ff */
[-C--:B---3--:R-:W-:Y:S01]  /*0eb0*/  VIMNMX R49, PT, PT, R18, R87.reuse, !PT ;  /* 0x0000005712317248 */ /* 0x088fe20007fe0100 */
[----:B------:R1:W-:Y:S01]  /*0ec0*/  @!P4 STG.E desc[UR6][R42.64+0x20], R10 ;  /* 0x0000200a2a00c986 */ /* 0x0003e2000c101906 */
[----:B------:R-:W-:-:S02]  /*0ed0*/  VIMNMX R50, PT, PT, R80, R87, !PT ;  /* 0x0000005750327248 */ /* 0x000fc40007fe0100 */
[----:B------:R-:W-:Y:S01]  /*0ee0*/  LEA R48, P6, R51, UR8, 0x2 ;  /* 0x0000000833307c11 */ /* 0x000fe2000f8c10ff */
[----:B0-----:R-:W-:Y:S01]  /*0ef0*/  VIADD R81, R31, 0x10 ;  /* 0x000000101f517836 */ /* 0x001fe20000000000 */
[----:B------:R-:W-:Y:S01]  /*0f00*/  ISETP.GE.AND P0, PT, R49, UR4, PT ;  /* 0x0000000431007c0c */ /* 0x000fe2000bf06270 */
[----:B------:R0:W-:Y:S01]  /*0f10*/  @!P5 STG.E desc[UR6][R44.64+0x20], R8 ;  /* 0x000020082c00d986 */ /* 0x0001e2000c101906 */
[----:B------:R-:W-:Y:S02]  /*0f20*/  ISETP.GE.AND P2, PT, R50, UR4, PT ;  /* 0x0000000432007c0c */ /* 0x000fe4000bf46270 */
[----:B------:R-:W-:Y:S01]  /*0f30*/  LEA.HI.X R49, R51, UR9, R54, 0x2, P6 ;  /* 0x0000000933317c11 */ /* 0x000fe2000b0f1436 */
[----:B------:R-:W-:Y:S01]  /*0f40*/  IMAD R54, R18, UR4, RZ ;  /* 0x0000000412367c24 */ /* 0x000fe2000f8e02ff */
[----:B------:R-:W-:Y:S02]  /*0f50*/  IADD3 R50, P4, PT, R56, R31, RZ ;  /* 0x0000001f38327210 */ /* 0x000fe40007f9e0ff */
[----:B-1----:R-:W-:Y:S01]  /*0f60*/  VIMNMX R10, PT, PT, R28, R81, !PT ;  /* 0x000000511c0a7248 */ /* 0x002fe20007fe0100 */
[----:B------:R1:W-:Y:S01]  /*0f70*/  @!P3 STG.E desc[UR6][R48.64+0x20], R6 ;  /* 0x000020063000b986 */ /* 0x0003e2000c101906 */
[----:B------:R-:W-:Y:S01]  /*0f80*/  LEA R52, P5, R50, UR8, 0x2 ;  /* 0x0000000832347c11 */ /* 0x000fe2000f8a10ff */
[----:B------:R-:W-:Y:S01]  /*0f90*/  IMAD.X R53, RZ, RZ, RZ, P4 ;  /* 0x000000ffff357224 */ /* 0x000fe200020e06ff */
[----:B------:R-:W-:Y:S01]  /*0fa0*/  IADD3 R51, P6, PT, R54, R31, RZ ;  /* 0x0000001f36337210 */ /* 0x000fe20007fde0ff */
[----:B------:R-:W-:Y:S01]  /*0fb0*/  IMAD R54, R80, UR4, RZ ;  /* 0x0000000450367c24 */ /* 0x000fe2000f8e02ff */
[----:B------:R-:W-:-:S02]  /*0fc0*/  VIMNMX R87, PT, PT, R82, R87, !PT ;  /* 0x0000005752577248 */ /* 0x000fc40007fe0100 */
[----:B------:R-:W-:Y:S01]  /*0fd0*/  LEA.HI.X R53, R50, UR9, R53, 0x2, P5 ;  /* 0x0000000932357c11 */ /* 0x000fe2000a8f1435 */
[----:B0-----:R-:W-:Y:S01]  /*0fe0*/  IMAD.X R8, RZ, RZ, RZ, P6 ;  /* 0x000000ffff087224 */ /* 0x001fe200030e06ff */
[----:B------:R-:W-:Y:S01]  /*0ff0*/  ISETP.GE.AND P5, PT, R10, UR4, PT ;  /* 0x000000040a007c0c */ /* 0x000fe2000bfa6270 */
[----:B------:R-:W-:Y:S01]  /*1000*/  IMAD R10, R82, UR4, RZ ;  /* 0x00000004520a7c24 */ /* 0x000fe2000f8e02ff */
[C---:B------:R-:W-:Y:S01]  /*1010*/  LEA R50, P6, R51.reuse, UR8, 0x2 ;  /* 0x0000000833327c11 */ /* 0x040fe2000f8c10ff */
[----:B------:R0:W-:Y:S01]  /*1020*/  @!P1 STG.E desc[UR6][R52.64+0x20], R4 ;  /* 0x0000200434009986 */ /* 0x0001e2000c101906 */
[----:B------:R-:W-:Y:S02]  /*1030*/  IADD3 R55, P3, PT, R54, R31, RZ ;  /* 0x0000001f36377210 */ /* 0x000fe40007f7e0ff */
[----:B------:R-:W-:Y:S02]  /*1040*/  LEA.HI.X R51, R51, UR9, R8, 0x2, P6 ;  /* 0x0000000933337c11 */ /* 0x000fe4000b0f1408 */
[----:B------:R-:W-:Y:S01]  /*1050*/  VIMNMX R8, PT, PT, R26, R81, !PT ;  /* 0x000000511a087248 */ /* 0x000fe20007fe0100 */
[----:B------:R-:W-:Y:S01]  /*1060*/  IMAD.X R56, RZ, RZ, RZ, P3 ;  /* 0x000000ffff387224 */ /* 0x000fe200018e06ff */
[----:B------:R-:W-:Y:S01]  /*1070*/  IADD3 R10, P1, PT, R10, R31, RZ ;  /* 0x0000001f0a0a7210 */ /* 0x000fe20007f3e0ff */
[----:B------:R2:W-:Y:S01]  /*1080*/  @!P0 STG.E desc[UR6][R50.64+0x20], R2 ;  /* 0x0000200232008986 */ /* 0x0005e2000c101906 */
[----:B------:R-:W-:-:S02]  /*1090*/  LEA R54, P3, R55, UR8, 0x2 ;  /* 0x0000000837367c11 */ /* 0x000fc4000f8610ff */
[----:B------:R-:W-:Y:S01]  /*10a0*/  ISETP.GE.AND P4, PT, R87, UR4, PT ;  /* 0x0000000457007c0c */ /* 0x000fe2000bf86270 */
[----:B------:R-:W-:Y:S01]  /*10b0*/  IMAD.X R57, RZ, RZ, RZ, P1 ;  /* 0x000000ffff397224 */ /* 0x000fe200008e06ff */
[----:B------:R-:W-:Y:S02]  /*10c0*/  ISETP.GE.AND P6, PT, R8, UR4, PT ;  /* 0x0000000408007c0c */ /* 0x000fe4000bfc6270 */
[-C--:B-1----:R-:W-:Y:S02]  /*10d0*/  VIMNMX R6, PT, PT, R24, R81.reuse, !PT ;  /* 0x0000005118067248 */ /* 0x082fe40007fe0100 */
[----:B------:R-:W-:Y:S02]  /*10e0*/  LEA.HI.X R55, R55, UR9, R56, 0x2, P3 ;  /* 0x0000000937377c11 */ /* 0x000fe400098f1438 */
[----:B------:R-:W-:Y:S02]  /*10f0*/  VIMNMX R8, PT, PT, R22, R81, !PT ;  /* 0x0000005116087248 */ /* 0x000fe40007fe0100 */
[----:B------:R-:W-:Y:S01]  /*1100*/  LEA R56, P3, R10, UR8, 0x2 ;  /* 0x000000080a387c11 */ /* 0x000fe2000f8610ff */
[----:B------:R-:W-:Y:S01]  /*1110*/  @!P2 STG.E desc[UR6][R54.64+0x20], R14 ;  /* 0x0000200e3600a986 */ /* 0x000fe2000c101906 */
[----:B------:R-:W-:-:S02]  /*1120*/  ISETP.GE.AND P0, PT, R6, UR4, PT ;  /* 0x0000000406007c0c */ /* 0x000fc4000bf06270 */
[----:B------:R-:W-:Y:S02]  /*1130*/  ISETP.GE.AND P1, PT, R8, UR4, PT ;  /* 0x0000000408007c0c */ /* 0x000fe4000bf26270 */
[-C--:B0-----:R-:W-:Y:S02]  /*1140*/  VIMNMX R4, PT, PT, R20, R81.reuse, !PT ;  /* 0x0000005114047248 */ /* 0x081fe40007fe0100 */
[----:B------:R-:W-:Y:S02]  /*1150*/  LEA.HI.X R57, R10, UR9, R57, 0x2, P3 ;  /* 0x000000090a397c11 */ /* 0x000fe400098f1439 */
[----:B------:R-:W-:Y:S02]  /*1160*/  VIMNMX R6, PT, PT, R18, R81, !PT ;  /* 0x0000005112067248 */ /* 0x000fe40007fe0100 */
[----:B------:R-:W-:Y:S01]  /*1170*/  ISETP.GE.AND P2, PT, R4, UR4, PT ;  /* 0x0000000404007c0c */ /* 0x000fe2000bf46270 */
[----:B------:R0:W-:Y:S01]  /*1180*/  @!P4 STG.E desc[UR6][R56.64+0x20], R73 ;  /* 0x000020493800c986 */ /* 0x0001e2000c101906 */
[----:B------:R-:W-:-:S02]  /*1190*/  ISETP.GE.AND P3, PT, R6, UR4, PT ;  /* 0x0000000406007c0c */ /* 0x000fc4000bf66270 */
[----:B------:R-:W-:Y:S01]  /*11a0*/  VIMNMX R4, PT, PT, R80, R81, !PT ;  /* 0x0000005150047248 */ /* 0x000fe20007fe0100 */
[----:B------:R-:W-:Y:S01]  /*11b0*/  @!P5 STG.E desc[UR6][R46.64+0x40], R79 ;  /* 0x0000404f2e00d986 */ /* 0x000fe2000c101906 */
[----:B--2---:R-:W-:Y:S02]  /*11c0*/  VIMNMX R2, PT, PT, R28, R83, !PT ;  /* 0x000000531c027248 */ /* 0x004fe40007fe0100 */
[----:B------:R-:W-:Y:S01]  /*11d0*/  VIMNMX R81, PT, PT, R82, R81, !PT ;  /* 0x0000005152517248 */ /* 0x000fe20007fe0100 */
[----:B------:R-:W-:Y:S01]  /*11e0*/  @!P6 STG.E desc[UR6][R42.64+0x40], R77 ;  /* 0x0000404d2a00e986 */ /* 0x000fe2000c101906 */
[----:B------:R-:W-:Y:S02]  /*11f0*/  ISETP.GE.AND P4, PT, R4, UR4, PT ;  /* 0x0000000404007c0c */ /* 0x000fe4000bf86270 */
[----:B------:R-:W-:Y:S01]  /*1200*/  ISETP.GE.AND P6, PT, R2, UR4, PT ;  /* 0x0000000402007c0c */ /* 0x000fe2000bfc6270 */
[----:B------:R-:W-:Y:S01]  /*1210*/  @!P0 STG.E desc[UR6][R44.64+0x40], R76 ;  /* 0x0000404c2c008986 */ /* 0x000fe2000c101906 */
[----:B------:R-:W-:Y:S01]  /*1220*/  ISETP.GE.AND P5, PT, R81, UR4, PT ;  /* 0x0000000451007c0c */ /* 0x000fe2000bfa6270 */
[----:B0-----:R-:W-:Y:S01]  /*1230*/  VIADD R73, R31, 0x20 ;  /* 0x000000201f497836 */ /* 0x001fe20000000000 */
[-C--:B------:R-:W-:Y:S01]  /*1240*/  VIMNMX R2, PT, PT, R24, R83.reuse, !PT ;  /* 0x0000005318027248 */ /* 0x080fe20007fe0100 */
[----:B------:R-:W-:Y:S01]  /*1250*/  @!P1 STG.E desc[UR6][R48.64+0x40], R75 ;  /* 0x0000404b30009986 */ /* 0x000fe2000c101906 */
[----:B------:R-:W-:-:S02]  /*1260*/  VIMNMX R4, PT, PT, R26, R83, !PT ;  /* 0x000000531a047248 */ /* 0x000fc40007fe0100 */
[----:B------:R-:W-:Y:S01]  /*1270*/  ISETP.GE.AND P1, PT, R2, UR4, PT ;  /* 0x0000000402007c0c */ /* 0x000fe2000bf26270 */
[----:B------:R-:W-:Y:S01]  /*1280*/  @!P2 STG.E desc[UR6][R52.64+0x40], R74 ;  /* 0x0000404a3400a986 */ /* 0x000fe2000c101906 */
[----:B------:R-:W-:Y:S02]  /*1290*/  ISETP.GE.AND P0, PT, R4, UR4, PT ;  /* 0x0000000404007c0c */ /* 0x000fe4000bf06270 */
[-C--:B------:R-:W-:Y:S01]  /*12a0*/  VIMNMX R2, PT, PT, R20, R83.reuse, !PT ;  /* 0x0000005314027248 */ /* 0x080fe20007fe0100 */
[----:B------:R-:W-:Y:S01]  /*12b0*/  @!P3 STG.E desc[UR6][R50.64+0x40], R70 ;  /* 0x000040463200b986 */ /* 0x000fe2000c101906 */
[----:B------:R-:W-:Y:S02]  /*12c0*/  VIMNMX R4, PT, PT, R22, R83, !PT ;  /* 0x0000005316047248 */ /* 0x000fe40007fe0100 */
[----:B------:R-:W-:Y:S01]  /*12d0*/  ISETP.GE.AND P3, PT, R2, UR4, PT ;  /* 0x0000000402007c0c */ /* 0x000fe2000bf66270 */
[----:B------:R-:W-:Y:S01]  /*12e0*/  @!P4 STG.E desc[UR6][R54.64+0x40], R72 ;  /* 0x000040483600c986 */ /* 0x000fe2000c101906 */
[----:B------:R-:W-:-:S02]  /*12f0*/  ISETP.GE.AND P2, PT, R4, UR4, PT ;  /* 0x0000000404007c0c */ /* 0x000fc4000bf46270 */
[-C--:B------:R-:W-:Y:S01]  /*1300*/  VIMNMX R2, PT, PT, R80, R83.reuse, !PT ;  /* 0x0000005350027248 */ /* 0x080fe20007fe0100 */
[----:B------:R0:W-:Y:S01]  /*1310*/  @!P5 STG.E desc[UR6][R56.64+0x40], R65 ;  /* 0x000040413800d986 */ /* 0x0001e2000c101906 */
[----:B------:R-:W-:Y:S02]  /*1320*/  VIMNMX R4, PT, PT, R18, R83, !PT ;  /* 0x0000005312047248 */ /* 0x000fe40007fe0100 */
[----:B------:R-:W-:Y:S01]  /*1330*/  ISETP.GE.AND P5, PT, R2, UR4, PT ;  /* 0x0000000402007c0c */ /* 0x000fe2000bfa6270 */
[----:B------:R-:W-:Y:S01]  /*1340*/  @!P6 STG.E desc[UR6][R46.64+0x60], R71 ;  /* 0x000060472e00e986 */ /* 0x000fe2000c101906 */
[----:B------:R-:W-:Y:S02]  /*1350*/  ISETP.GE.AND P4, PT, R4, UR4, PT ;  /* 0x0000000404007c0c */ /* 0x000fe4000bf86270 */
[----:B------:R-:W-:Y:S01]  /*1360*/  VIMNMX R2, PT, PT, R28, R73, !PT ;  /* 0x000000491c027248 */ /* 0x000fe20007fe0100 */
[----:B------:R-:W-:Y:S01]  /*1370*/  @!P0 STG.E desc[UR6][R42.64+0x60], R69 ;  /* 0x000060452a008986 */ /* 0x000fe2000c101906 */
[----:B------:R-:W-:-:S02]  /*1380*/  VIMNMX R83, PT, PT, R82, R83, !PT ;  /* 0x0000005352537248 */ /* 0x000fc40007fe0100 */
[----:B------:R-:W-:Y:S01]  /*1390*/  ISETP.GE.AND P0, PT, R2, UR4, PT ;  /* 0x0000000402007c0c */ /* 0x000fe2000bf06270 */
[----:B------:R-:W-:Y:S01]  /*13a0*/  @!P1 STG.E desc[UR6][R44.64+0x60], R68 ;  /* 0x000060442c009986 */ /* 0x000fe2000c101906 */
[----:B------:R-:W-:Y:S01]  /*13b0*/  ISETP.GE.AND P6, PT, R83, UR4, PT ;  /* 0x0000000453007c0c */ /* 0x000fe2000bfc6270 */
[----:B0-----:R-:W-:Y:S01]  /*13c0*/  VIADD R65, R31, 0x28 ;  /* 0x000000281f417836 */ /* 0x001fe20000000000 */
[-C--:B------:R-:W-:Y:S01]  /*13d0*/  VIMNMX R2, PT, PT, R24, R73.reuse, !PT ;  /* 0x0000004918027248 */ /* 0x080fe20007fe0100 */
[----:B------:R-:W-:Y:S01]  /*13e0*/  @!P2 STG.E desc[UR6][R48.64+0x60], R67 ;  /* 0x000060433000a986 */ /* 0x000fe2000c101906 */
[----:B------:R-:W-:Y:S02]  /*13f0*/  VIMNMX R4, PT, PT, R26, R73, !PT ;  /* 0x000000491a047248 */ /* 0x000fe40007fe0100 */
[----:B------:R-:W-:Y:S01]  /*1400*/  ISETP.GE.AND P2, PT, R2, UR4, PT ;  /* 0x0000000402007c0c */ /* 0x000fe2000bf46270 */
[----:B------:R-:W-:Y:S01]  /*1410*/  @!P3 STG.E desc[UR6][R52.64+0x60], R66 ;  /* 0x000060423400b986 */ /* 0x000fe2000c101906 */
[----:B------:R-:W-:-:S02]  /*1420*/  ISETP.GE.AND P1, PT, R4, UR4, PT ;  /* 0x0000000404007c0c */ /* 0x000fc4000bf26270 */
[-C--:B------:R-:W-:Y:S01]  /*1430*/  VIMNMX R2, PT, PT, R20, R73.reuse, !PT ;  /* 0x0000004914027248 */ /* 0x080fe20007fe0100 */
[----:B------:R-:W-:Y:S01]  /*1440*/  @!P4 STG.E desc[UR6][R50.64+0x60], R62 ;  /* 0x0000603e3200c986 */ /* 0x000fe2000c101906 */
[-C--:B------:R-:W-:Y:S02]  /*1450*/  VIMNMX R4, PT, PT, R22, R73.reuse, !PT ;  /* 0x0000004916047248 */ /* 0x080fe40007fe0100 */
[----:B------:R-:W-:Y:S01]  /*1460*/  ISETP.GE.AND P4, PT, R2, UR4, PT ;  /* 0x0000000402007c0c */ /* 0x000fe2000bf86270 */
[----:B------:R-:W-:Y:S01]  /*1470*/  @!P5 STG.E desc[UR6][R54.64+0x60], R64 ;  /* 0x000060403600d986 */ /* 0x000fe2000c101906 */
[----:B------:R-:W-:Y:S02]  /*1480*/  ISETP.GE.AND P3, PT, R4, UR4, PT ;  /* 0x0000000404007c0c */ /* 0x000fe4000bf66270 */
[-C--:B------:R-:W-:Y:S01]  /*1490*/  VIMNMX R2, PT, PT, R80, R73.reuse, !PT ;  /* 0x0000004950027248 */ /* 0x080fe20007fe0100 */
[----:B------:R0:W-:Y:S01]  /*14a0*/  @!P6 STG.E desc[UR6][R56.64+0x60], R41 ;  /* 0x000060293800e986 */ /* 0x0001e2000c101906 */
[----:B------:R-:W-:-:S02]  /*14b0*/  VIMNMX R4, PT, PT, R18, R73, !PT ;  /* 0x0000004912047248 */ /* 0x000fc40007fe0100 */
[----:B------:R-:W-:Y:S01]  /*14c0*/  ISETP.GE.AND P6, PT, R2, UR4, PT ;  /* 0x0000000402007c0c */ /* 0x000fe2000bfc6270 */
[----:B------:R1:W-:Y:S01]  /*14d0*/  @!P0 STG.E desc[UR6][R46.64+0x80], R63 ;  /* 0x0000803f2e008986 */ /* 0x0003e2000c101906 */
[----:B------:R-:W-:Y:S02]  /*14e0*/  ISETP.GE.AND P5, PT, R4, UR4, PT ;  /* 0x0000000404007c0c */ /* 0x000fe4000bfa6270 */
[----:B------:R-:W-:Y:S01]  /*14f0*/  VIMNMX R2, PT, PT, R28, R65, !PT ;  /* 0x000000411c027248 */ /* 0x000fe20007fe0100 */
[----:B------:R1:W-:Y:S01]  /*1500*/  @!P1 STG.E desc[UR6][R42.64+0x80], R61 ;  /* 0x0000803d2a009986 */ /* 0x0003e2000c101906 */
[----:B------:R-:W-:Y:S02]  /*1510*/  VIMNMX R73, PT, PT, R82, R73, !PT ;  /* 0x0000004952497248 */ /* 0x000fe40007fe0100 */
[----:B------:R-:W-:Y:S01]  /*1520*/  ISETP.GE.AND P1, PT, R2, UR4, PT ;  /* 0x0000000402007c0c */ /* 0x000fe2000bf26270 */
[----:B------:R1:W-:Y:S01]  /*1530*/  @!P2 STG.E desc[UR6][R44.64+0x80], R60 ;  /* 0x0000803c2c00a986 */ /* 0x0003e2000c101906 */
[----:B------:R-:W-:Y:S01]  /*1540*/  ISETP.GE.AND P0, PT, R73, UR4, PT ;  /* 0x0000000449007c0c */ /* 0x000fe2000bf06270 */
[C---:B0-----:R-:W-:Y:S01]  /*1550*/  VIADD R41, R31.reuse, 0x30 ;  /* 0x000000301f297836 */ /* 0x041fe20000000000 */
[-C--:B------:R-:W-:Y:S01]  /*1560*/  VIMNMX R2, PT, PT, R24, R65.reuse, !PT ;  /* 0x0000004118027248 */ /* 0x080fe20007fe0100 */
[----:B------:R1:W-:Y:S01]  /*1570*/  @!P3 STG.E desc[UR6][R48.64+0x80], R59 ;  /* 0x0000803b3000b986 */ /* 0x0003e2000c101906 */
[----:B------:R-:W-:Y:S01]  /*1580*/  VIMNMX R4, PT, PT, R26, R65, !PT ;  /* 0x000000411a047248 */ /* 0x000fe20007fe0100 */
[----:B------:R-:W-:Y:S01]  /*1590*/  VIADD R31, R31, 0x38 ;  /* 0x000000381f1f7836 */ /* 0x000fe20000000000 */
[----:B------:R-:W-:Y:S01]  /*15a0*/  ISETP.GE.AND P3, PT, R2, UR4, PT ;  /* 0x0000000402007c0c */ /* 0x000fe2000bf66270 */
[----:B------:R1:W-:Y:S01]  /*15b0*/  @!P4 STG.E desc[UR6][R52.64+0x80], R58 ;  /* 0x0000803a3400c986 */ /* 0x0003e2000c101906 */
[----:B------:R-:W-:-:S02]  /*15c0*/  ISETP.GE.AND P2, PT, R4, UR4, PT ;  /* 0x0000000404007c0c */ /* 0x000fc4000bf46270 */
[-C--:B------:R-:W-:Y:S01]  /*15d0*/  VIMNMX R2, PT, PT, R20, R65.reuse, !PT ;  /* 0x0000004114027248 */ /* 0x080fe20007fe0100 */
[----:B------:R1:W-:Y:S01]  /*15e0*/  @!P5 STG.E desc[UR6][R50.64+0x80], R39 ;  /* 0x000080273200d986 */ /* 0x0003e2000c101906 */
[-C--:B------:R-:W-:Y:S02]  /*15f0*/  VIMNMX R4, PT, PT, R22, R65.reuse, !PT ;  /* 0x0000004116047248 */ /* 0x080fe40007fe0100 */
[----:B------:R-:W-:Y:S01]  /*1600*/  ISETP.GE.AND P5, PT, R2, UR4, PT ;  /* 0x0000000402007c0c */ /* 0x000fe2000bfa6270 */
[----:B------:R1:W-:Y:S01]  /*1610*/  @!P6 STG.E desc[UR6][R54.64+0x80], R40 ;  /* 0x000080283600e986 */ /* 0x0003e2000c101906 */
        /* <DEDUP_REMOVED lines=10> */
[----:B------:R-:W-:Y:S01]  /*16c0*/  VIMNMX R4, PT, PT, R26, R41, !PT ;  /* 0x000000291a047248 */ /* 0x000fe20007fe0100 */
[----:B------:R1:W-:Y:S01]  /*16d0*/  @!P3 STG.E desc[UR6][R44.64+0xa0], R36 ;  /* 0x0000a0242c00b986 */ /* 0x0003e2000c101906 */
[----:B------:R-:W-:-:S02]  /*16e0*/  ISETP.GE.AND P2, PT, R2, UR4, PT ;  /* 0x0000000402007c0c */ /* 0x000fc4000bf46270 */
[----:B------:R-:W-:Y:S01]  /*16f0*/  ISETP.GE.AND P1, PT, R65, UR4, PT ;  /* 0x0000000441007c0c */ /* 0x000fe2000bf26270 */
[----:B------:R1:W-:Y:S01]  /*1700*/  @!P4 STG.E desc[UR6][R48.64+0xa0], R35 ;  /* 0x0000a0233000c986 */ /* 0x0003e2000c101906 */
[-C--:B------:R-:W-:Y:S02]  /*1710*/  VIMNMX R2, PT, PT, R24, R41.reuse, !PT ;  /* 0x0000002918027248 */ /* 0x080fe40007fe0100 */
[----:B------:R-:W-:Y:S01]  /*1720*/  ISETP.GE.AND P3, PT, R4, UR4, PT ;  /* 0x0000000404007c0c */ /* 0x000fe2000bf66270 */
[----:B------:R1:W-:Y:S01]  /*1730*/  @!P5 STG.E desc[UR6][R52.64+0xa0], R34 ;  /* 0x0000a0223400d986 */ /* 0x0003e2000c101906 */
[-C--:B------:R-:W-:Y:S02]  /*1740*/  VIMNMX R4, PT, PT, R22, R41.reuse, !PT ;  /* 0x0000002916047248 */ /* 0x080fe40007fe0100 */
[----:B------:R-:W-:Y:S01]  /*1750*/  ISETP.GE.AND P4, PT, R2, UR4, PT ;  /* 0x0000000402007c0c */ /* 0x000fe2000bf86270 */
[----:B------:R1:W-:Y:S01]  /*1760*/  @!P6 STG.E desc[UR6][R50.64+0xa0], R30 ;  /* 0x0000a01e3200e986 */ /* 0x0003e2000c101906 */
[----:B------:R-:W-:-:S02]  /*1770*/  VIMNMX R2, PT, PT, R20, R41, !PT ;  /* 0x0000002914027248 */ /* 0x000fc40007fe0100 */
[----:B------:R-:W-:Y:S01]  /*1780*/  ISETP.GE.AND P5, PT, R4, UR4, PT ;  /* 0x0000000404007c0c */ /* 0x000fe2000bfa6270 */
[----:B------:R1:W-:Y:S01]  /*1790*/  @!P0 STG.E desc[UR6][R54.64+0xa0], R32 ;  /* 0x0000a02036008986 */ /* 0x0003e2000c101906 */
[-C--:B------:R-:W-:Y:S02]  /*17a0*/  VIMNMX R4, PT, PT, R18, R41.reuse, !PT ;  /* 0x0000002912047248 */ /* 0x080fe40007fe0100 */
[----:B------:R-:W-:Y:S01]  /*17b0*/  ISETP.GE.AND P6, PT, R2, UR4, PT ;  /* 0x0000000402007c0c */ /* 0x000fe2000bfc6270 */
[----:B------:R1:W-:Y:S01]  /*17c0*/  @!P1 STG.E desc[UR6][R56.64+0xa0], R17 ;  /* 0x0000a01138009986 */ /* 0x0003e2000c101906 */
[-C--:B------:R-:W-:Y:S02]  /*17d0*/  VIMNMX R2, PT, PT, R80, R41.reuse, !PT ;  /* 0x0000002950027248 */ /* 0x080fe40007fe0100 */
[----:B------:R-:W-:Y:S01]  /*17e0*/  VIMNMX R41, PT, PT, R82, R41, !PT ;  /* 0x0000002952297248 */ /* 0x000fe20007fe0100 */
[----:B------:R1:W-:Y:S01]  /*17f0*/  @!P2 STG.E desc[UR6][R46.64+0xc0], R29 ;  /* 0x0000c01d2e00a986 */ /* 0x0003e2000c101906 */
[----:B------:R-:W-:-:S02]  /*1800*/  VIMNMX R28, PT, PT, R28, R31, !PT ;  /* 0x0000001f1c1c7248 */ /* 0x000fc40007fe0100 */
[----:B------:R-:W-:Y:S01]  /*1810*/  ISETP.GE.AND P0, PT, R4, UR4, PT ;  /* 0x0000000404007c0c */ /* 0x000fe2000bf06270 */
[----:B------:R1:W-:Y:S01]  /*1820*/  @!P3 STG.E desc[UR6][R42.64+0xc0], R27 ;  /* 0x0000c01b2a00b986 */ /* 0x0003e2000c101906 */
[----:B------:R-:W-:Y:S02]  /*1830*/  ISETP.GE.AND P1, PT, R2, UR4, PT ;  /* 0x0000000402007c0c */ /* 0x000fe4000bf26270 */
[----:B------:R-:W-:Y:S01]  /*1840*/  ISETP.GE.AND P2, PT, R41, UR4, PT ;  /* 0x0000000429007c0c */ /* 0x000fe2000bf46270 */
[----:B------:R1:W-:Y:S01]  /*1850*/  @!P4 STG.E desc[UR6][R44.64+0xc0], R25 ;  /* 0x0000c0192c00c986 */ /* 0x0003e2000c101906 */
[----:B------:R-:W-:Y:S02]  /*1860*/  ISETP.GE.AND P3, PT, R28, UR4, PT ;  /* 0x000000041c007c0c */ /* 0x000fe4000bf66270 */
[-C--:B------:R-:W-:Y:S01]  /*1870*/  VIMNMX R26, PT, PT, R26, R31.reuse, !PT ;  /* 0x0000001f1a1a7248 */ /* 0x080fe20007fe0100 */
[----:B------:R1:W-:Y:S01]  /*1880*/  @!P5 STG.E desc[UR6][R48.64+0xc0], R23 ;  /* 0x0000c0173000d986 */ /* 0x0003e2000c101906 */
[----:B------:R-:W-:-:S02]  /*1890*/  VIMNMX R24, PT, PT, R24, R31, !PT ;  /* 0x0000001f18187248 */ /* 0x000fc40007fe0100 */
[-C--:B------:R-:W-:Y:S01]  /*18a0*/  VIMNMX R22, PT, PT, R22, R31.reuse, !PT ;  /* 0x0000001f16167248 */ /* 0x080fe20007fe0100 */
        /* <DEDUP_REMOVED lines=10> */
[----:B------:R-:W-:Y:S02]  /*1950*/  VIMNMX R31, PT, PT, R82, R31, !PT ;  /* 0x0000001f521f7248 */ /* 0x000fe40007fe0100 */
[----:B------:R-:W-:Y:S01]  /*1960*/  ISETP.GE.AND P0, PT, R20, UR4, PT ;  /* 0x0000000414007c0c */ /* 0x000fe2000bf06270 */
[----:B------:R1:W-:Y:S01]  /*1970*/  @!P3 STG.E desc[UR6][R46.64+0xe0], R13 ;  /* 0x0000e00d2e00b986 */ /* 0x0003e2000c101906 */
[----:B------:R-:W-:Y:S02]  /*1980*/  ISETP.GE.AND P1, PT, R18, UR4, PT ;  /* 0x0000000412007c0c */ /* 0x000fe4000bf26270 */
[----:B------:R-:W-:Y:S01]  /*1990*/  ISETP.GE.AND P2, PT, R80, UR4, PT ;  /* 0x0000000450007c0c */ /* 0x000fe2000bf46270 */
[----:B------:R1:W-:Y:S01]  /*19a0*/  @!P4 STG.E desc[UR6][R42.64+0xe0], R12 ;  /* 0x0000e00c2a00c986 */ /* 0x0003e2000c101906 */
[----:B------:R-:W-:-:S03]  /*19b0*/  ISETP.GE.AND P3, PT, R31, UR4, PT ;  /* 0x000000041f007c0c */ /* 0x000fc6000bf66270 */
[----:B------:R1:W-:Y:S04]  /*19c0*/  @!P5 STG.E desc[UR6][R44.64+0xe0], R11 ;  /* 0x0000e00b2c00d986 */ /* 0x0003e8000c101906 */
[----:B------:R1:W-:Y:S04]  /*19d0*/  @!P6 STG.E desc[UR6][R48.64+0xe0], R9 ;  /* 0x0000e0093000e986 */ /* 0x0003e8000c101906 */
[----:B------:R1:W-:Y:S04]  /*19e0*/  @!P0 STG.E desc[UR6][R52.64+0xe0], R7 ;  /* 0x0000e00734008986 */ /* 0x0003e8000c101906 */
[----:B------:R1:W-:Y:S04]  /*19f0*/  @!P1 STG.E desc[UR6][R50.64+0xe0], R5 ;  /* 0x0000e00532009986 */ /* 0x0003e8000c101906 */
[----:B------:R1:W-:Y:S01]  /*1a00*/  @!P2 STG.E desc[UR6][R54.64+0xe0], R3 ;  /* 0x0000e0033600a986 */ /* 0x0003e2000c101906 */
[----:B------:R-:W-:Y:S05]  /*1a10*/  @P3 EXIT ;  /* 0x000000000000394d */ /* 0x000fea0003800000 */
[----:B------:R-:W-:Y:S01]  /*1a20*/  STG.E desc[UR6][R56.64+0xe0], R0 ;  /* 0x0000e00038007986 */ /* 0x000fe2000c101906 */
[----:B------:R-:W-:Y:S05]  /*1a30*/  EXIT ;  /* 0x000000000000794d */ /* 0x000fea0003800000 */
.L_x_2:
[----:B------:R-:W-:-:S00]  /*1a40*/  BRA `(.L_x_2) ;  /* 0xfffffffc00fc7947 */ /* 0x000fc0000383ffff */
[----:B------:R-:W-:-:S00]  /*1a50*/  NOP ;  /* 0x0000000000007918 */ /* 0x000fc00000000000 */
        /* <DEDUP_REMOVED lines=10> */
.L_x_74:


//--------------------- .text._Z17preprocess_kernelPfS_iii --------------------------
	.section	.text._Z17preprocess_kernelPfS_iii,"ax",@progbits
	.align	128
        .global         _Z17preprocess_kernelPfS_iii
        .type           _Z17preprocess_kernelPfS_iii,@function
        .size           _Z17preprocess_kernelPfS_iii,(.L_x_73 - _Z17preprocess_kernelPfS_iii)
        .other          _Z17preprocess_kernelPfS_iii,@"STO_CUDA_ENTRY STV_DEFAULT"
_Z17preprocess_kernelPfS_iii:
.text._Z17preprocess_kernelPfS_iii:
[----:B------:R-:W-:Y:S01]  /*0000*/  LDC R1, c[0x0][0x37c] ;  /* 0x0000df00ff017b82 */ /* 0x000fe20000000800 */
[----:B------:R-:W0:Y:S01]  /*0010*/  S2R R20, SR_TID.X ;  /* 0x0000000000147919 */ /* 0x000e220000002100 */
[----:B------:R-:W1:Y:S01]  /*0020*/  LDCU UR4, c[0x0][0x390] ;  /* 0x00007200ff0477ac */ /* 0x000e620008000800 */
[----:B------:R-:W0:Y:S01]  /*0030*/  S2R R3, SR_CTAID.X ;  /* 0x0000000000037919 */ /* 0x000e220000002500 */
[----:B------:R-:W2:Y:S01]  /*0040*/  LDCU.64 UR10, c[0x0][0x358] ;  /* 0x00006b00ff0a77ac */ /* 0x000ea20008000a00 */
[----:B0-----:R-:W-:-:S04]  /*0050*/  LEA R20, R3, R20, 0x6 ;  /* 0x0000001403147211 */ /* 0x001fc800078e30ff */
[----:B-1----:R-:W-:-:S13]  /*0060*/  ISETP.GE.AND P0, PT, R20, UR4, PT ;  /* 0x0000000414007c0c */ /* 0x002fda000bf06270 */
[----:B--2---:R-:W-:Y:S05]  /*0070*/  @!P0 BRA `(.L_x_3) ;  /* 0x00000004001c8947 */ /* 0x004fea0003800000 */
[----:B------:R-:W0:Y:S02]  /*0080*/  LDC R0, c[0x0][0x394] ;  /* 0x0000e500ff007b82 */ /* 0x000e240000000800 */
[----:B0-----:R-:W-:-:S13]  /*0090*/  ISETP.GE.AND P0, PT, R0, 0x1, PT ;  /* 0x000000010000780c */ /* 0x001fda0003f06270 */
[----:B------:R-:W-:Y:S05]  /*00a0*/  @!P0 EXIT ;  /* 0x000000000000894d */ /* 0x000fea0003800000 */
[C---:B------:R-:W-:Y:S01]  /*00b0*/  ISETP.GE.U32.AND P0, PT, R0.reuse, 0x8, PT ;  /* 0x000000080000780c */ /* 0x040fe20003f06070 */
[----:B------:R-:W-:Y:S01]  /*00c0*/  HFMA2 R3, -RZ, RZ, 0, 0 ;  /* 0x00000000ff037431 */ /* 0x000fe200000001ff */
[----:B------:R-:W-:-:S04]  /*00d0*/  LOP3.LUT R2, R0, 0x7, RZ, 0xc0, !PT ;  /* 0x0000000700027812 */ /* 0x000fc800078ec0ff */
[----:B------:R-:W-:-:S07]  /*00e0*/  ISETP.NE.AND P1, PT, R2, RZ, PT ;  /* 0x000000ff0200720c */ /* 0x000fce0003f25270 */
[----:B------:R-:W-:Y:S06]  /*00f0*/  @!P0 BRA `(.L_x_4) ;  /* 0x0000000000648947 */ /* 0x000fec0003800000 */
[----:B------:R-:W0:Y:S01]  /*0100*/  LDC R25, c[0x0][0x398] ;  /* 0x0000e600ff197b82 */ /* 0x000e220000000800 */
[----:B------:R-:W-:Y:S02]  /*0110*/  LOP3.LUT R3, R0, 0x7ffffff8, RZ, 0xc0, !PT ;  /* 0x7ffffff800037812 */ /* 0x000fe400078ec0ff */
[----:B------:R-:W-:Y:S02]  /*0120*/  MOV R21, R20 ;  /* 0x0000001400157202 */ /* 0x000fe40000000f00 */
[----:B------:R-:W-:-:S03]  /*0130*/  IADD3 R0, PT, PT, -R3, RZ, RZ ;  /* 0x000000ff03007210 */ /* 0x000fc60007ffe1ff */
[----:B------:R-:W1:Y:S04]  /*0140*/  LDC.64 R4, c[0x0][0x380] ;  /* 0x0000e000ff047b82 */ /* 0x000e680000000a00 */
.L_x_5:
[----:B-12---:R-:W-:Y:S01]  /*0150*/  IMAD.WIDE R14, R21, 0x4, R4 ;  /* 0x00000004150e7825 */ /* 0x006fe200078e0204 */
[----:B------:R-:W-:Y:S02]  /*0160*/  IADD3 R0, PT, PT, R0, 0x8, RZ ;  /* 0x0000000800007810 */ /* 0x000fe40007ffe0ff */
[C---:B0-----:R-:W-:Y:S02]  /*0170*/  LEA R21, R25.reuse, R21, 0x3 ;  /* 0x0000001519157211 */ /* 0x041fe400078e18ff */
[----:B------:R2:W-:Y:S01]  /*0180*/  STG.E desc[UR10][R14.64], RZ ;  /* 0x000000ff0e007986 */ /* 0x0005e2000c10190a */
[----:B------:R-:W-:Y:S01]  /*0190*/  IMAD.WIDE R16, R25, 0x4, R14 ;  /* 0x0000000419107825 */ /* 0x000fe200078e020e */
[----:B------:R-:W-:-:S04]  /*01a0*/  ISETP.NE.AND P0, PT, R0, RZ, PT ;  /* 0x000000ff0000720c */ /* 0x000fc80003f05270 */
[----:B------:R2:W-:Y:S01]  /*01b0*/  STG.E desc[UR10][R16.64], RZ ;  /* 0x000000ff10007986 */ /* 0x0005e2000c10190a */
[----:B------:R-:W-:-:S05]  /*01c0*/  IMAD.WIDE R18, R25, 0x4, R16 ;  /* 0x0000000419127825 */ /* 0x000fca00078e0210 */
        /* <DEDUP_REMOVED lines=11> */
[----:B------:R-:W-:Y:S05]  /*0280*/  @P0 BRA `(.L_x_5) ;  /* 0xfffffffc00b00947 */ /* 0x000fea000383ffff */
.L_x_4:
[----:B------:R-:W-:Y:S05]  /*0290*/  @!P1 EXIT ;  /* 0x000000000000994d */ /* 0x000fea0003800000 */
[----:B------:R-:W2:Y:S01]  /*02a0*/  LDC R0, c[0x0][0x394] ;  /* 0x0000e500ff007b82 */ /* 0x000ea20000000800 */
[----:B------:R-:W-:Y:S02]  /*02b0*/  ISETP.GE.U32.AND P0, PT, R2, 0x4, PT ;  /* 0x000000040200780c */ /* 0x000fe40003f06070 */
[----:B--2---:R-:W-:-:S04]  /*02c0*/  LOP3.LUT R12, R0, 0x3, RZ, 0xc0, !PT ;  /* 0x00000003000c7812 */ /* 0x004fc800078ec0ff */
[----:B------:R-:W-:-:S07]  /*02d0*/  ISETP.NE.AND P1, PT, R12, RZ, PT ;  /* 0x000000ff0c00720c */ /* 0x000fce0003f25270 */
[----:B------:R-:W-:Y:S06]  /*02e0*/  @!P0 BRA `(.L_x_6) ;  /* 0x0000000000308947 */ /* 0x000fec0003800000 */
[----:B------:R-:W0:Y:S08]  /*02f0*/  LDC R11, c[0x0][0x398] ;  /* 0x0000e600ff0b7b82 */ /* 0x000e300000000800 */
[----:B------:R-:W1:Y:S01]  /*0300*/  LDC.64 R4, c[0x0][0x380] ;  /* 0x0000e000ff047b82 */ /* 0x000e620000000a00 */
[C---:B0-----:R-:W-:Y:S01]  /*0310*/  IMAD R7, R3.reuse, R11, R20 ;  /* 0x0000000b03077224 */ /* 0x041fe200078e0214 */
[----:B------:R-:W-:-:S03]  /*0320*/  IADD3 R3, PT, PT, R3, 0x4, RZ ;  /* 0x0000000403037810 */ /* 0x000fc60007ffe0ff */
[----:B-1----:R-:W-:-:S05]  /*0330*/  IMAD.WIDE R4, R7, 0x4, R4 ;  /* 0x0000000407047825 */ /* 0x002fca00078e0204 */
[----:B------:R0:W-:Y:S01]  /*0340*/  STG.E desc[UR10][R4.64], RZ ;  /* 0x000000ff04007986 */ /* 0x0001e2000c10190a */
[----:B------:R-:W-:-:S05]  /*0350*/  IMAD.WIDE R6, R11, 0x4, R4 ;  /* 0x000000040b067825 */ /* 0x000fca00078e0204 */
[----:B------:R0:W-:Y:S01]  /*0360*/  STG.E desc[UR10][R6.64], RZ ;  /* 0x000000ff06007986 */ /* 0x0001e2000c10190a */
[----:B------:R-:W-:-:S05]  /*0370*/  IMAD.WIDE R8, R11, 0x4, R6 ;  /* 0x000000040b087825 */ /* 0x000fca00078e0206 */
[----:B------:R0:W-:Y:S01]  /*0380*/  STG.E desc[UR10][R8.64], RZ ;  /* 0x000000ff08007986 */ /* 0x0001e2000c10190a */
[----:B------:R-:W-:-:S05]  /*0390*/  IMAD.WIDE R10, R11, 0x4, R8 ;  /* 0x000000040b0a7825 */ /* 0x000fca00078e0208 */
[----:B------:R0:W-:Y:S02]  /*03a0*/  STG.E desc[UR10][R10.64], RZ ;  /* 0x000000ff0a007986 */ /* 0x0001e4000c10190a */
.L_x_6:
[----:B------:R-:W-:Y:S05]  /*03b0*/  @!P1 EXIT ;  /* 0x000000000000994d */ /* 0x000fea0003800000 */
[----:B------:R-:W-:Y:S02]  /*03c0*/  ISETP.NE.AND P0, PT, R12, 0x1, PT ;  /* 0x000000010c00780c */ /* 0x000fe40003f05270 */
[----:B------:R-:W-:-:S04]  /*03d0*/  LOP3.LUT R0, R0, 0x1, RZ, 0xc0, !PT ;  /* 0x0000000100007812 */ /* 0x000fc800078ec0ff */
[----:B------:R-:W-:-:S07]  /*03e0*/  ISETP.NE.U32.AND P1, PT, R0, 0x1, PT ;  /* 0x000000010000780c */ /* 0x000fce0003f25070 */
[----:B------:R-:W-:Y:S06]  /*03f0*/  @!P0 BRA `(.L_x_7) ;  /* 0x0000000000208947 */ /* 0x000fec0003800000 */
[----:B0-----:R-:W0:Y:S08]  /*0400*/  LDC R7, c[0x0][0x398] ;  /* 0x0000e600ff077b82 */ /* 0x001e300000000800 */
[----:B------:R-:W1:Y:S01]  /*0410*/  LDC.64 R4, c[0x0][0x380] ;  /* 0x0000e000ff047b82 */ /* 0x000e620000000a00 */
[C---:B0-----:R-:W-:Y:S01]  /*0420*/  IMAD R9, R3.reuse, R7, R20 ;  /* 0x0000000703097224 */ /* 0x041fe200078e0214 */
[----:B------:R-:W-:-:S03]  /*0430*/  IADD3 R3, PT, PT, R3, 0x2, RZ ;  /* 0x0000000203037810 */ /* 0x000fc60007ffe0ff */
[----:B-1----:R-:W-:-:S05]  /*0440*/  IMAD.WIDE R4, R9, 0x4, R4 ;  /* 0x0000000409047825 */ /* 0x002fca00078e0204 */
[----:B------:R1:W-:Y:S01]  /*0450*/  STG.E desc[UR10][R4.64], RZ ;  /* 0x000000ff04007986 */ /* 0x0003e2000c10190a */
[----:B------:R-:W-:-:S05]  /*0460*/  IMAD.WIDE R6, R7, 0x4, R4 ;  /* 0x0000000407067825 */ /* 0x000fca00078e0204 */
[----:B------:R1:W-:Y:S02]  /*0470*/  STG.E desc[UR10][R6.64], RZ ;  /* 0x000000ff06007986 */ /* 0x0003e4000c10190a */
.L_x_7:
[----:B------:R-:W-:Y:S05]  /*0480*/  @P1 EXIT ;  /* 0x000000000000194d */ /* 0x000fea0003800000 */
[----:B01----:R-:W0:Y:S01]  /*0490*/  LDC.64 R4, c[0x0][0x380] ;  /* 0x0000e000ff047b82 */ /* 0x003e220000000a00 */
[----:B------:R-:W1:Y:S02]  /*04a0*/  LDCU UR4, c[0x0][0x398] ;  /* 0x00007300ff0477ac */ /* 0x000e640008000800 */
[----:B-1----:R-:W-:-:S04]  /*04b0*/  IMAD R3, R3, UR4, R20 ;  /* 0x0000000403037c24 */ /* 0x002fc8000f8e0214 */
[----:B0-----:R-:W-:-:S05]  /*04c0*/  IMAD.WIDE R2, R3, 0x4, R4 ;  /* 0x0000000403027825 */ /* 0x001fca00078e0204 */
[----:B------:R-:W-:Y:S01]  /*04d0*/  STG.E desc[UR10][R2.64], RZ ;  /* 0x000000ff02007986 */ /* 0x000fe2000c10190a */
[----:B------:R-:W-:Y:S05]  /*04e0*/  EXIT ;  /* 0x000000000000794d */ /* 0x000fea0003800000 */
.L_x_3:
[----:B------:R-:W0:Y:S01]  /*04f0*/  LDC R5, c[0x0][0x394] ;  /* 0x0000e500ff057b82 */ /* 0x000e220000000800 */
[----:B------:R-:W-:Y:S02]  /*0500*/  MOV R0, RZ ;  /* 0x000000ff00007202 */ /* 0x000fe40000000f00 */
[----:B0-----:R-:W-:-:S13]  /*0510*/  ISETP.GE.AND P2, PT, R5, 0x1, PT ;  /* 0x000000010500780c */ /* 0x001fda0003f46270 */
[----:B------:R-:W-:Y:S05]  /*0520*/  @!P2 BRA `(.L_x_8) ;  /* 0x0000000400a8a947 */ /* 0x000fea0003800000 */
[C---:B------:R-:W-:Y:S01]  /*0530*/  ISETP.GE.U32.AND P0, PT, R5.reuse, 0x10, PT ;  /* 0x000000100500780c */ /* 0x040fe20003f06070 */
[----:B------:R-:W-:Y:S01]  /*0540*/  HFMA2 R0, -RZ, RZ, 0, 0 ;  /* 0x00000000ff007431 */ /* 0x000fe200000001ff */
[----:B------:R-:W-:Y:S01]  /*0550*/  LOP3.LUT R23, R5, 0xf, RZ, 0xc0, !PT ;  /* 0x0000000f05177812 */ /* 0x000fe200078ec0ff */
[----:B------:R-:W-:Y:S01]  /*0560*/  IMAD R4, R20, R5, RZ ;  /* 0x0000000514047224 */ /* 0x000fe200078e02ff */
[----:B------:R-:W-:Y:S02]  /*0570*/  MOV R7, RZ ;  /* 0x000000ff00077202 */ /* 0x000fe40000000f00 */
[----:B------:R-:W-:-:S07]  /*0580*/  ISETP.NE.AND P1, PT, R23, RZ, PT ;  /* 0x000000ff1700720c */ /* 0x000fce0003f25270 */
[----:B------:R-:W-:Y:S06]  /*0590*/  @!P0 BRA `(.L_x_9) ;  /* 0x0000000000b88947 */ /* 0x000fec0003800000 */
[----:B------:R-:W0:Y:S01]  /*05a0*/  LDCU.64 UR4, c[0x0][0x388] ;  /* 0x00007100ff0477ac */ /* 0x000e220008000a00 */
[----:B------:R-:W-:Y:S02]  /*05b0*/  LOP3.LUT R7, R5, 0x7ffffff0, RZ, 0xc0, !PT ;  /* 0x7ffffff005077812 */ /* 0x000fe400078ec0ff */
[----:B------:R-:W-:Y:S02]  /*05c0*/  MOV R0, RZ ;  /* 0x000000ff00007202 */ /* 0x000fe40000000f00 */
[----:B------:R-:W-:Y:S02]  /*05d0*/  MOV R6, R4 ;  /* 0x0000000400067202 */ /* 0x000fe40000000f00 */
[----:B------:R-:W-:Y:S01]  /*05e0*/  IADD3 R25, PT, PT, -R7, RZ, RZ ;  /* 0x000000ff07197210 */ /* 0x000fe20007ffe1ff */
[----:B0-----:R-:W-:-:S04]  /*05f0*/  UIADD3 UR4, UP0, UPT, UR4, 0x20, URZ ;  /* 0x0000002004047890 */ /* 0x001fc8000ff1e0ff */
[----:B------:R-:W-:-:S12]  /*0600*/  UIADD3.X UR5, UPT, UPT, URZ, UR5, URZ, UP0, !UPT ;  /* 0x00000005ff057290 */ /* 0x000fd800087fe4ff */
.L_x_10:
[----:B------:R-:W-:Y:S02]  /*0610*/  MOV R2, UR4 ;  /* 0x0000000400027c02 */ /* 0x000fe40008000f00 */
[----:B------:R-:W-:-:S03]  /*0620*/  MOV R3, UR5 ;  /* 0x0000000500037c02 */ /* 0x000fc60008000f00 */
[----:B------:R-:W-:-:S05]  /*0630*/  IMAD.WIDE R2, R6, 0x4, R2 ;  /* 0x0000000406027825 */ /* 0x000fca00078e0202 */
        /* <DEDUP_REMOVED lines=16> */
[----:B------:R-:W-:-:S02]  /*0740*/  IADD3 R25, PT, PT, R25, 0x10, RZ ;  /* 0x0000001019197810 */ /* 0x000fc40007ffe0ff */
[----:B------:R-:W-:Y:S02]  /*0750*/  IADD3 R6, PT, PT, R6, 0x10, RZ ;  /* 0x0000001006067810 */ /* 0x000fe40007ffe0ff */
[----:B------:R-:W-:Y:S01]  /*0760*/  ISETP.NE.AND P0, PT, R25, RZ, PT ;  /* 0x000000ff1900720c */ /* 0x000fe20003f05270 */
[----:B--2---:R-:W-:-:S04]  /*0770*/  FADD R21, R21, R0 ;  /* 0x0000000015157221 */ /* 0x004fc80000000000 */
[----:B---3--:R-:W-:-:S04]  /*0780*/  FADD R21, R21, R22 ;  /* 0x0000001615157221 */ /* 0x008fc80000000000 */
[----:B----4-:R-:W-:-:S04]  /*0790*/  FADD R21, R21, R24 ;  /* 0x0000001815157221 */ /* 0x010fc80000000000 */
[----:B-----5:R-:W-:-:S04]  /*07a0*/  FADD R21, R21, R26 ;  /* 0x0000001a15157221 */ /* 0x020fc80000000000 */
[----:B------:R-:W-:-:S04]  /*07b0*/  FADD R18, R21, R18 ;  /* 0x0000001215127221 */ /* 0x000fc80000000000 */
        /* <DEDUP_REMOVED lines=10> */
[----:B------:R-:W-:Y:S01]  /*0860*/  FADD R0, R8, R19 ;  /* 0x0000001308007221 */ /* 0x000fe20000000000 */
[----:B------:R-:W-:Y:S06]  /*0870*/  @P0 BRA `(.L_x_10) ;  /* 0xfffffffc00640947 */ /* 0x000fec000383ffff */
.L_x_9:
[----:B------:R-:W-:Y:S05]  /*0880*/  @!P1 BRA `(.L_x_8) ;  /* 0x0000000000d09947 */ /* 0x000fea0003800000 */
[----:B------:R-:W-:Y:S02]  /*0890*/  ISETP.GE.U32.AND P0, PT, R23, 0x8, PT ;  /* 0x000000081700780c */ /* 0x000fe40003f06070 */
[----:B------:R-:W-:-:S04]  /*08a0*/  LOP3.LUT R8, R5, 0x7, RZ, 0xc0, !PT ;  /* 0x0000000705087812 */ /* 0x000fc800078ec0ff */
[----:B------:R-:W-:-:S07]  /*08b0*/  ISETP.NE.AND P1, PT, R8, RZ, PT ;  /* 0x000000ff0800720c */ /* 0x000fce0003f25270 */
[----:B------:R-:W-:Y:S06]  /*08c0*/  @!P0 BRA `(.L_x_11) ;  /* 0x0000000000508947 */ /* 0x000fec0003800000 */
[----:B------:R-:W0:Y:S01]  /*08d0*/  LDC.64 R2, c[0x0][0x388] ;  /* 0x0000e200ff027b82 */ /* 0x000e220000000a00 */
[----:B------:R-:W-:-:S05]  /*08e0*/  IADD3 R9, PT, PT, R4, R7, RZ ;  /* 0x0000000704097210 */ /* 0x000fca0007ffe0ff */
[----:B0-----:R-:W-:-:S05]  /*08f0*/  IMAD.WIDE R2, R9, 0x4, R2 ;  /* 0x0000000409027825 */ /* 0x001fca00078e0202 */
[----:B------:R-:W2:Y:S04]  /*0900*/  LDG.E R9, desc[UR10][R2.64] ;  /* 0x0000000a02097981 */ /* 0x000ea8000c1e1900 */
[----:B------:R-:W3:Y:S04]  /*0910*/  LDG.E R6, desc[UR10][R2.64+0x4] ;  /* 0x0000040a02067981 */ /* 0x000ee8000c1e1900 */
[----:B------:R-:W4:Y:S04]  /*0920*/  LDG.E R11, desc[UR10][R2.64+0x8] ;  /* 0x0000080a020b7981 */ /* 0x000f28000c1e1900 */
[----:B------:R-:W5:Y:S04]  /*0930*/  LDG.E R13, desc[UR10][R2.64+0xc] ;  /* 0x00000c0a020d7981 */ /* 0x000f68000c1e1900 */
[----:B------:R-:W5:Y:S04]  /*0940*/  LDG.E R15, desc[UR10][R2.64+0x10] ;  /* 0x0000100a020f7981 */ /* 0x000f68000c1e1900 */
[----:B------:R-:W5:Y:S04]  /*0950*/  LDG.E R17, desc[UR10][R2.64+0x14] ;  /* 0x0000140a02117981 */ /* 0x000f68000c1e1900 */
[----:B------:R-:W5:Y:S04]  /*0960*/  LDG.E R19, desc[UR10][R2.64+0x18] ;  /* 0x0000180a02137981 */ /* 0x000f68000c1e1900 */
[----:B------:R-:W5:Y:S01]  /*0970*/  LDG.E R21, desc[UR10][R2.64+0x1c] ;  /* 0x00001c0a02157981 */ /* 0x000f62000c1e1900 */
[----:B------:R-:W-:Y:S01]  /*0980*/  IADD3 R7, PT, PT, R7, 0x8, RZ ;  /* 0x0000000807077810 */ /* 0x000fe20007ffe0ff */
[----:B--2---:R-:W-:-:S04]  /*0990*/  FADD R9, R0, R9 ;  /* 0x0000000900097221 */ /* 0x004fc80000000000 */
[----:B---3--:R-:W-:-:S04]  /*09a0*/  FADD R6, R9, R6 ;  /* 0x0000000609067221 */ /* 0x008fc80000000000 */
[----:B----4-:R-:W-:-:S04]  /*09b0*/  FADD R6, R6, R11 ;  /* 0x0000000b06067221 */ /* 0x010fc80000000000 */
[----:B-----5:R-:W-:-:S04]  /*09c0*/  FADD R6, R6, R13 ;  /* 0x0000000d06067221 */ /* 0x020fc80000000000 */
[----:B------:R-:W-:-:S04]  /*09d0*/  FADD R6, R6, R15 ;  /* 0x0000000f06067221 */ /* 0x000fc80000000000 */
[----:B------:R-:W-:-:S04]  /*09e0*/  FADD R6, R6, R17 ;  /* 0x0000001106067221 */ /* 0x000fc80000000000 */
[----:B------:R-:W-:-:S04]  /*09f0*/  FADD R6, R6, R19 ;  /* 0x0000001306067221 */ /* 0x000fc80000000000 */
[----:B------:R-:W-:-:S07]  /*0a00*/  FADD R0, R6, R21 ;  /* 0x0000001506007221 */ /* 0x000fce0000000000 */
.L_x_11:
        /* <DEDUP_REMOVED lines=11> */
[----:B------:R-:W5:Y:S01]  /*0ac0*/  LDG.E R13, desc[UR10][R2.64+0xc] ;  /* 0x00000c0a020d7981 */ /* 0x000f62000c1e1900 */
[----:B------:R-:W-:Y:S01]  /*0ad0*/  IADD3 R7, PT, PT, R7, 0x4, RZ ;  /* 0x0000000407077810 */ /* 0x000fe20007ffe0ff */
[----:B--2---:R-:W-:-:S04]  /*0ae0*/  FADD R9, R0, R9 ;  /* 0x0000000900097221 */ /* 0x004fc80000000000 */
[----:B---3--:R-:W-:-:S04]  /*0af0*/  FADD R8, R9, R8 ;  /* 0x0000000809087221 */ /* 0x008fc80000000000 */
[----:B----4-:R-:W-:-:S04]  /*0b00*/  FADD R8, R8, R11 ;  /* 0x0000000b08087221 */ /* 0x010fc80000000000 */
[----:B-----5:R-:W-:-:S07]  /*0b10*/  FADD R0, R8, R13 ;  /* 0x0000000d08007221 */ /* 0x020fce0000000000 */
.L_x_12:
[----:B------:R-:W-:Y:S05]  /*0b20*/  @!P1 BRA `(.L_x_8) ;  /* 0x0000000000289947 */ /* 0x000fea0003800000 */
[----:B------:R-:W0:Y:S01]  /*0b30*/  LDC.64 R8, c[0x0][0x388] ;  /* 0x0000e200ff087b82 */ /* 0x000e220000000a00 */
[----:B------:R-:W-:Y:S02]  /*0b40*/  IADD3 R7, PT, PT, R4, R7, RZ ;  /* 0x0000000704077210 */ /* 0x000fe40007ffe0ff */
[----:B------:R-:W-:-:S07]  /*0b50*/  IADD3 R4, PT, PT, -R6, RZ, RZ ;  /* 0x000000ff06047210 */ /* 0x000fce0007ffe1ff */
.L_x_13:
[----:B0-----:R-:W-:-:S06]  /*0b60*/  IMAD.WIDE R2, R7, 0x4, R8 ;  /* 0x0000000407027825 */ /* 0x001fcc00078e0208 */
[----:B------:R-:W2:Y:S01]  /*0b70*/  LDG.E R3, desc[UR10][R2.64] ;  /* 0x0000000a02037981 */ /* 0x000ea2000c1e1900 */
[----:B------:R-:W-:Y:S02]  /*0b80*/  IADD3 R4, PT, PT, R4, 0x1, RZ ;  /* 0x0000000104047810 */ /* 0x000fe40007ffe0ff */
[----:B------:R-:W-:Y:S02]  /*0b90*/  IADD3 R7, PT, PT, R7, 0x1, RZ ;  /* 0x0000000107077810 */ /* 0x000fe40007ffe0ff */
[----:B------:R-:W-:Y:S01]  /*0ba0*/  ISETP.NE.AND P0, PT, R4, RZ, PT ;  /* 0x000000ff0400720c */ /* 0x000fe20003f05270 */
[----:B--2---:R-:W-:-:S12]  /*0bb0*/  FADD R0, R3, R0 ;  /* 0x0000000003007221 */ /* 0x004fd80000000000 */
[----:B------:R-:W-:Y:S05]  /*0bc0*/  @P0 BRA `(.L_x_13) ;  /* 0xfffffffc00e40947 */ /* 0x000fea000383ffff */
.L_x_8:
[----:B------:R-:W-:Y:S01]  /*0bd0*/  I2FP.F32.S32 R10, R5 ;  /* 0x00000005000a7245 */ /* 0x000fe20000201400 */
[----:B------:R-:W-:Y:S03]  /*0be0*/  BSSY.RECONVERGENT B2, `(.L_x_14) ;  /* 0x000000c000027945 */ /* 0x000fe60003800200 */
[----:B------:R-:W0:Y:S08]  /*0bf0*/  MUFU.RCP R11, R10 ;  /* 0x0000000a000b7308 */ /* 0x000e300000001000 */
[----:B------:R-:W1:Y:S01]  /*0c00*/  FCHK P0, R0, R10 ;  /* 0x0000000a00007302 */ /* 0x000e620000000000 */
[----:B0-----:R-:W-:-:S04]  /*0c10*/  FFMA R2, -R10, R11, 1 ;  /* 0x3f8000000a027423 */ /* 0x001fc8000000010b */
[----:B------:R-:W-:-:S04]  /*0c20*/  FFMA R11, R11, R2, R11 ;  /* 0x000000020b0b7223 */ /* 0x000fc8000000000b */
[----:B------:R-:W-:-:S04]  /*0c30*/  FFMA R3, R11, R0, RZ ;  /* 0x000000000b037223 */ /* 0x000fc800000000ff */
[----:B------:R-:W-:-:S04]  /*0c40*/  FFMA R2, -R10, R3, R0 ;  /* 0x000000030a027223 */ /* 0x000fc80000000100 */
[----:B------:R-:W-:Y:S01]  /*0c50*/  FFMA R11, R11, R2, R3 ;  /* 0x000000020b0b7223 */ /* 0x000fe20000000003 */
[----:B-1----:R-:W-:Y:S06]  /*0c60*/  @!P0 BRA `(.L_x_15) ;  /* 0x00000000000c8947 */ /* 0x002fec0003800000 */
[----:B------:R-:W-:-:S07]  /*0c70*/  MOV R22, 0xc90 ;  /* 0x00000c9000167802 */ /* 0x000fce0000000f00 */
[----:B------:R-:W-:Y:S05]  /*0c80*/  CALL.REL.NOINC `($__internal_1_$__cuda_sm3x_div_rn_noftz_f32_slowpath) ;  /* 0x0000001c00e07944 */ /* 0x000fea0003c00000 */
[----:B------:R-:W-:-:S07]  /*0c90*/  MOV R11, R0 ;  /* 0x00000000000b7202 */ /* 0x000fce0000000f00 */
.L_x_15:
[----:B------:R-:W-:Y:S05]  /*0ca0*/  BSYNC.RECONVERGENT B2 ;  /* 0x0000000000027941 */ /* 0x000fea0003800200 */
.L_x_14:
[----:B------:R-:W-:Y:S01]  /*0cb0*/  HFMA2 R0, -RZ, RZ, 0, 0 ;  /* 0x00000000ff007431 */ /* 0x000fe200000001ff */
[----:B------:R-:W-:Y:S06]  /*0cc0*/  @!P2 BRA `(.L_x_16) ;  /* 0x000000080020a947 */ /* 0x000fec0003800000 */
[----:B------:R-:W0:Y:S01]  /*0cd0*/  LDCU UR5, c[0x0][0x394] ;  /* 0x00007280ff0577ac */ /* 0x000e220008000800 */
[----:B------:R-:W-:Y:S01]  /*0ce0*/  MOV R0, RZ ;  /* 0x000000ff00007202 */ /* 0x000fe20000000f00 */
[----:B------:R-:W-:Y:S01]  /*0cf0*/  UMOV UR4, URZ ;  /* 0x000000ff00047c82 */ /* 0x000fe20008000000 */
[----:B0-----:R-:W-:Y:S02]  /*0d00*/  UISETP.GE.U32.AND UP1, UPT, UR5, 0x10, UPT ;  /* 0x000000100500788c */ /* 0x001fe4000bf26070 */
[----:B------:R-:W-:Y:S01]  /*0d10*/  IMAD R4, R20, UR5, RZ ;  /* 0x0000000514047c24 */ /* 0x000fe2000f8e02ff */
[----:B------:R-:W-:-:S04]  /*0d20*/  ULOP3.LUT UR9, UR5, 0xf, URZ, 0xc0, !UPT ;  /* 0x0000000f05097892 */ /* 0x000fc8000f8ec0ff */
[----:B------:R-:W-:Y:S02]  /*0d30*/  UISETP.NE.AND UP0, UPT, UR9, URZ, UPT ;  /* 0x000000ff0900728c */ /* 0x000fe4000bf05270 */
[----:B------:R-:W-:Y:S09]  /*0d40*/  BRA.U !UP1, `(.L_x_17) ;  /* 0x0000000109f87547 */ /* 0x000ff2000b800000 */
[----:B------:R-:W0:Y:S01]  /*0d50*/  LDCU.64 UR6, c[0x0][0x388] ;  /* 0x00007100ff0677ac */ /* 0x000e220008000a00 */
[----:B------:R-:W-:Y:S02]  /*0d60*/  MOV R0, RZ ;  /* 0x000000ff00007202 */ /* 0x000fe40000000f00 */
[----:B------:R-:W-:Y:S01]  /*0d70*/  MOV R5, R4 ;  /* 0x0000000400057202 */ /* 0x000fe20000000f00 */
[----:B------:R-:W-:-:S04]  /*0d80*/  ULOP3.LUT UR4, UR5, 0x7ffffff0, URZ, 0xc0, !UPT ;  /* 0x7ffffff005047892 */ /* 0x000fc8000f8ec0ff */
[----:B------:R-:W-:Y:S02]  /*0d90*/  UIADD3 UR8, UPT, UPT, -UR4, URZ, URZ ;  /* 0x000000ff04087290 */ /* 0x000fe4000fffe1ff */
[----:B0-----:R-:W-:-:S04]  /*0da0*/  UIADD3 UR6, UP1, UPT, UR6, 0x20, URZ ;  /* 0x0000002006067890 */ /* 0x001fc8000ff3e0ff */
[----:B------:R-:W-:-:S12]  /*0db0*/  UIADD3.X UR7, UPT, UPT, URZ, UR7, URZ, UP1, !UPT ;  /* 0x00000007ff077290 */ /* 0x000fd80008ffe4ff */
.L_x_18:
        /* <DEDUP_REMOVED lines=18> */
[----:B------:R0:W5:Y:S01]  /*0ee0*/  LDG.E R7, desc[UR10][R2.64+0x1c] ;  /* 0x00001c0a02077981 */ /* 0x000162000c1e1900 */
[----:B------:R-:W-:Y:S01]  /*0ef0*/  UIADD3 UR8, UPT, UPT, UR8, 0x10, URZ ;  /* 0x0000001008087890 */ /* 0x000fe2000fffe0ff */
[----:B------:R-:W-:-:S03]  /*0f00*/  IADD3 R5, PT, PT, R5, 0x10, RZ ;  /* 0x0000001005057810 */ /* 0x000fc60007ffe0ff */
[----:B------:R-:W-:Y:S01]  /*0f10*/  UISETP.NE.AND UP1, UPT, UR8, URZ, UPT ;  /* 0x000000ff0800728c */ /* 0x000fe2000bf25270 */
[----:B--2---:R-:W-:-:S04]  /*0f20*/  FADD R9, R9, -R11 ;  /* 0x8000000b09097221 */ /* 0x004fc80000000000 */
[----:B------:R-:W-:Y:S01]  /*0f30*/  FFMA R0, R9, R9, R0 ;  /* 0x0000000909007223 */ /* 0x000fe20000000000 */
[--C-:B---3--:R-:W-:Y:S01]  /*0f40*/  FADD R13, R13, -R11.reuse ;  /* 0x8000000b0d0d7221 */ /* 0x108fe20000000000 */
[----:B----4-:R-:W-:-:S03]  /*0f50*/  FADD R15, R15, -R11 ;  /* 0x8000000b0f0f7221 */ /* 0x010fc60000000000 */
[----:B------:R-:W-:Y:S01]  /*0f60*/  FFMA R0, R13, R13, R0 ;  /* 0x0000000d0d007223 */ /* 0x000fe20000000000 */
[----:B-----5:R-:W-:-:S03]  /*0f70*/  FADD R17, R17, -R11 ;  /* 0x8000000b11117221 */ /* 0x020fc60000000000 */
[----:B------:R-:W-:Y:S01]  /*0f80*/  FFMA R0, R15, R15, R0 ;  /* 0x0000000f0f007223 */ /* 0x000fe20000000000 */
[----:B------:R-:W-:-:S03]  /*0f90*/  FADD R9, R28, -R11 ;  /* 0x8000000b1c097221 */ /* 0x000fc60000000000 */
[----:B------:R-:W-:Y:S01]  /*0fa0*/  FFMA R0, R17, R17, R0 ;  /* 0x0000001111007223 */ /* 0x000fe20000000000 */
[----:B0-----:R-:W-:-:S03]  /*0fb0*/  FADD R3, R26, -R11 ;  /* 0x8000000b1a037221 */ /* 0x001fc60000000000 */
[----:B------:R-:W-:-:S04]  /*0fc0*/  FFMA R0, R9, R9, R0 ;  /* 0x0000000909007223 */ /* 0x000fc80000000000 */
[----:B------:R-:W-:Y:S01]  /*0fd0*/  FFMA R0, R3, R3, R0 ;  /* 0x0000000303007223 */ /* 0x000fe20000000000 */
[----:B------:R-:W-:-:S04]  /*0fe0*/  FADD R3, R24, -R11 ;  /* 0x8000000b18037221 */ /* 0x000fc80000000000 */
        /* <DEDUP_REMOVED lines=13> */
[--C-:B------:R-:W-:Y:S01]  /*10c0*/  FADD R3, R8, -R11.reuse ;  /* 0x8000000b08037221 */ /* 0x100fe20000000000 */
[----:B------:R-:W-:-:S03]  /*10d0*/  FADD R7, R7, -R11 ;  /* 0x8000000b07077221 */ /* 0x000fc60000000000 */
[----:B------:R-:W-:Y:S01]  /*10e0*/  FFMA R0, R3, R3, R0 ;  /* 0x0000000303007223 */ /* 0x000fe20000000000 */
[----:B------:R-:W-:-:S04]  /*10f0*/  FADD R3, R6, -R11 ;  /* 0x8000000b06037221 */ /* 0x000fc80000000000 */
[----:B------:R-:W-:-:S04]  /*1100*/  FFMA R0, R3, R3, R0 ;  /* 0x0000000303007223 */ /* 0x000fc80000000000 */
[----:B------:R-:W-:Y:S01]  /*1110*/  FFMA R0, R7, R7, R0 ;  /* 0x0000000707007223 */ /* 0x000fe20000000000 */
[----:B------:R-:W-:Y:S06]  /*1120*/  BRA.U UP1, `(.L_x_18) ;  /* 0xfffffffd01247547 */ /* 0x000fec000b83ffff */
.L_x_17:
[----:B------:R-:W-:Y:S05]  /*1130*/  BRA.U !UP0, `(.L_x_16) ;  /* 0x0000000508047547 */ /* 0x000fea000b800000 */
[----:B------:R-:W-:Y:S02]  /*1140*/  UISETP.GE.U32.AND UP0, UPT, UR9, 0x8, UPT ;  /* 0x000000080900788c */ /* 0x000fe4000bf06070 */
[----:B------:R-:W-:-:S04]  /*1150*/  ULOP3.LUT UR6, UR5, 0x7, URZ, 0xc0, !UPT ;  /* 0x0000000705067892 */ /* 0x000fc8000f8ec0ff */
[----:B------:R-:W-:-:S03]  /*1160*/  UISETP.NE.AND UP1, UPT, UR6, URZ, UPT ;  /* 0x000000ff0600728c */ /* 0x000fc6000bf25270 */
[----:B------:R-:W-:Y:S08]  /*1170*/  BRA.U !UP0, `(.L_x_19) ;  /* 0x0000000108707547 */ /* 0x000ff0000b800000 */
[----:B------:R-:W0:Y:S01]  /*1180*/  LDC.64 R2, c[0x0][0x388] ;  /* 0x0000e200ff027b82 */ /* 0x000e220000000a00 */
[----:B------:R-:W-:-:S05]  /*1190*/  IADD3 R5, PT, PT, R4, UR4, RZ ;  /* 0x0000000404057c10 */ /* 0x000fca000fffe0ff */
        /* <DEDUP_REMOVED lines=8> */
[----:B------:R0:W5:Y:S01]  /*1220*/  LDG.E R22, desc[UR10][R2.64+0x1c] ;  /* 0x00001c0a02167981 */ /* 0x000162000c1e1900 */
[----:B------:R-:W-:Y:S01]  /*1230*/  UIADD3 UR4, UPT, UPT, UR4, 0x8, URZ ;  /* 0x0000000804047890 */ /* 0x000fe2000fffe0ff */
[----:B--2---:R-:W-:-:S04]  /*1240*/  FADD R5, R6, -R11 ;  /* 0x8000000b06057221 */ /* 0x004fc80000000000 */
[----:B------:R-:W-:Y:S01]  /*1250*/  FFMA R0, R5, R5, R0 ;  /* 0x0000000505007223 */ /* 0x000fe20000000000 */
[----:B---3--:R-:W-:-:S04]  /*1260*/  FADD R5, R8, -R11 ;  /* 0x8000000b08057221 */ /* 0x008fc80000000000 */
[----:B------:R-:W-:Y:S01]  /*1270*/  FFMA R0, R5, R5, R0 ;  /* 0x0000000505007223 */ /* 0x000fe20000000000 */
[----:B----4-:R-:W-:-:S04]  /*1280*/  FADD R5, R10, -R11 ;  /* 0x8000000b0a057221 */ /* 0x010fc80000000000 */
[----:B------:R-:W-:Y:S01]  /*1290*/  FFMA R0, R5, R5, R0 ;  /* 0x0000000505007223 */ /* 0x000fe20000000000 */
[----:B-----5:R-:W-:-:S04]  /*12a0*/  FADD R5, R12, -R11 ;  /* 0x8000000b0c057221 */ /* 0x020fc80000000000 */
[----:B------:R-:W-:Y:S01]  /*12b0*/  FFMA R0, R5, R5, R0 ;  /* 0x0000000505007223 */ /* 0x000fe20000000000 */
[--C-:B------:R-:W-:Y:S01]  /*12c0*/  FADD R5, R14, -R11.reuse ;  /* 0x8000000b0e057221 */ /* 0x100fe20000000000 */
[----:B0-----:R-:W-:-:S03]  /*12d0*/  FADD R3, R16, -R11 ;  /* 0x8000000b10037221 */ /* 0x001fc60000000000 */
[----:B------:R-:W-:Y:S01]  /*12e0*/  FFMA R0, R5, R5, R0 ;  /* 0x0000000505007223 */ /* 0x000fe20000000000 */
[----:B------:R-:W-:-:S03]  /*12f0*/  FADD R5, R18, -R11 ;  /* 0x8000000b12057221 */ /* 0x000fc60000000000 */
[----:B------:R-:W-:Y:S01]  /*1300*/  FFMA R0, R3, R3, R0 ;  /* 0x0000000303007223 */ /* 0x000fe20000000000 */
[----:B------:R-:W-:-:S03]  /*1310*/  FADD R3, R22, -R11 ;  /* 0x8000000b16037221 */ /* 0x000fc60000000000 */
[----:B------:R-:W-:-:S04]  /*1320*/  FFMA R0, R5, R5, R0 ;  /* 0x0000000505007223 */ /* 0x000fc80000000000 */
[----:B------:R-:W-:-:S07]  /*1330*/  FFMA R0, R3, R3, R0 ;  /* 0x0000000303007223 */ /* 0x000fce0000000000 */
.L_x_19:
        /* <DEDUP_REMOVED lines=11> */
[----:B------:R-:W5:Y:S01]  /*13f0*/  LDG.E R12, desc[UR10][R2.64+0xc] ;  /* 0x00000c0a020c7981 */ /* 0x000f62000c1e1900 */
[----:B------:R-:W-:Y:S01]  /*1400*/  UIADD3 UR4, UPT, UPT, UR4, 0x4, URZ ;  /* 0x0000000404047890 */ /* 0x000fe2000fffe0ff */
[----:B--2---:R-:W-:-:S04]  /*1410*/  FADD R5, R6, -R11 ;  /* 0x8000000b06057221 */ /* 0x004fc80000000000 */
[----:B------:R-:W-:Y:S01]  /*1420*/  FFMA R0, R5, R5, R0 ;  /* 0x0000000505007223 */ /* 0x000fe20000000000 */
[--C-:B---3--:R-:W-:Y:S01]  /*1430*/  FADD R5, R8, -R11.reuse ;  /* 0x8000000b08057221 */ /* 0x108fe20000000000 */
[----:B----4-:R-:W-:-:S03]  /*1440*/  FADD R7, R10, -R11 ;  /* 0x8000000b0a077221 */ /* 0x010fc60000000000 */
[----:B------:R-:W-:Y:S01]  /*1450*/  FFMA R0, R5, R5, R0 ;  /* 0x0000000505007223 */ /* 0x000fe20000000000 */
[----:B-----5:R-:W-:-:S03]  /*1460*/  FADD R5, R12, -R11 ;  /* 0x8000000b0c057221 */ /* 0x020fc60000000000 */
[----:B------:R-:W-:-:S04]  /*1470*/  FFMA R0, R7, R7, R0 ;  /* 0x0000000707007223 */ /* 0x000fc80000000000 */
[----:B------:R-:W-:-:S07]  /*1480*/  FFMA R0, R5, R5, R0 ;  /* 0x0000000505007223 */ /* 0x000fce0000000000 */
.L_x_20:
[----:B------:R-:W-:Y:S05]  /*1490*/  BRA.U !UP1, `(.L_x_16) ;  /* 0x00000001092c7547 */ /* 0x000fea000b800000 */
[----:B------:R-:W0:Y:S01]  /*14a0*/  LDC.64 R6, c[0x0][0x388] ;  /* 0x0000e200ff067b82 */ /* 0x000e220000000a00 */
[----:B------:R-:W-:Y:S01]  /*14b0*/  IADD3 R5, PT, PT, R4, UR4, RZ ;  /* 0x0000000404057c10 */ /* 0x000fe2000fffe0ff */
[----:B------:R-:W-:-:S12]  /*14c0*/  UIADD3 UR5, UPT, UPT, -UR5, URZ, URZ ;  /* 0x000000ff05057290 */ /* 0x000fd8000fffe1ff */
.L_x_21:
[----:B0-----:R-:W-:-:S06]  /*14d0*/  IMAD.WIDE R2, R5, 0x4, R6 ;  /* 0x0000000405027825 */ /* 0x001fcc00078e0206 */
[----:B------:R-:W2:Y:S01]  /*14e0*/  LDG.E R2, desc[UR10][R2.64] ;  /* 0x0000000a02027981 */ /* 0x000ea2000c1e1900 */
[----:B------:R-:W-:Y:S01]  /*14f0*/  UIADD3 UR5, UPT, UPT, UR5, 0x1, URZ ;  /* 0x0000000105057890 */ /* 0x000fe2000fffe0ff */
[----:B------:R-:W-:-:S03]  /*1500*/  IADD3 R5, PT, PT, R5, 0x1, RZ ;  /* 0x0000000105057810 */ /* 0x000fc60007ffe0ff */
[----:B------:R-:W-:Y:S01]  /*1510*/  UISETP.NE.AND UP0, UPT, UR5, URZ, UPT ;  /* 0x000000ff0500728c */ /* 0x000fe2000bf05270 */
[----:B--2---:R-:W-:-:S04]  /*1520*/  FADD R9, R2, -R11 ;  /* 0x8000000b02097221 */ /* 0x004fc80000000000 */
[----:B------:R-:W-:-:S04]  /*1530*/  FFMA R0, R9, R9, R0 ;  /* 0x0000000909007223 */ /* 0x000fc80000000000 */
[----:B------:R-:W-:Y:S05]  /*1540*/  BRA.U UP0, `(.L_x_21) ;  /* 0xfffffffd00e07547 */ /* 0x000fea000b83ffff */
.L_x_16:
[----:B------:R-:W0:Y:S01]  /*1550*/  LDC R3, c[0x0][0x394] ;  /* 0x0000e500ff037b82 */ /* 0x000e220000000800 */
[----:B------:R-:W-:Y:S01]  /*1560*/  IADD3 R2, PT, PT, R0, -0xd000000, RZ ;  /* 0xf300000000027810 */ /* 0x000fe20007ffe0ff */
[----:B------:R1:W2:Y:S01]  /*1570*/  MUFU.RSQ R5, R0 ;  /* 0x0000000000057308 */ /* 0x0002a20000001400 */
[----:B------:R-:W-:Y:S02]  /*1580*/  BSSY.RECONVERGENT B0, `(.L_x_22) ;  /* 0x000000b000007945 */ /* 0x000fe40003800200 */
[----:B------:R-:W-:Y:S02]  /*1590*/  ISETP.GT.U32.AND P1, PT, R2, 0x727fffff, PT ;  /* 0x727fffff0200780c */ /* 0x000fe40003f24070 */
[----:B0-----:R-:W-:-:S11]  /*15a0*/  ISETP.GE.AND P0, PT, R3, 0x1, PT ;  /* 0x000000010300780c */ /* 0x001fd60003f06270 */
[----:B-12---:R-:W-:Y:S05]  /*15b0*/  @!P1 BRA `(.L_x_23) ;  /* 0x00000000000c9947 */ /* 0x006fea0003800000 */
[----:B------:R-:W-:-:S07]  /*15c0*/  MOV R7, 0x15e0 ;  /* 0x000015e000077802 */ /* 0x000fce0000000f00 */
[----:B------:R-:W-:Y:S05]  /*15d0*/  CALL.REL.NOINC `($__internal_0_$__cuda_sm20_sqrt_rn_f32_slowpath) ;  /* 0x0000001400307944 */ /* 0x000fea0003c00000 */
[----:B------:R-:W-:Y:S05]  /*15e0*/  BRA `(.L_x_24) ;  /* 0x0000000000107947 */ /* 0x000fea0003800000 */
.L_x_23:
[C---:B------:R-:W-:Y:S01]  /*15f0*/  FMUL.FTZ R3, R5.reuse, R0 ;  /* 0x0000000005037220 */ /* 0x040fe20000410000 */
[----:B------:R-:W-:-:S03]  /*1600*/  FMUL.FTZ R10, R5, 0.5 ;  /* 0x3f000000050a7820 */ /* 0x000fc60000410000 */
[----:B------:R-:W-:-:S04]  /*1610*/  FFMA R0, -R3, R3, R0 ;  /* 0x0000000303007223 */ /* 0x000fc80000000100 */
[----:B------:R-:W-:-:S07]  /*1620*/  FFMA R10, R0, R10, R3 ;  /* 0x0000000a000a7223 */ /* 0x000fce0000000003 */
.L_x_24:
[----:B------:R-:W-:Y:S05]  /*1630*/  BSYNC.RECONVERGENT B0 ;  /* 0x0000000000007941 */ /* 0x000fea0003800200 */
.L_x_22:
[----:B------:R-:W-:Y:S05]  /*1640*/  @!P0 EXIT ;  /* 0x000000000000894d */ /* 0x000fea0003800000 */
[----:B------:R-:W0:Y:S01]  /*1650*/  LDC R3, c[0x0][0x394] ;  /* 0x0000e500ff037b82 */ /* 0x000e220000000800 */
[----:B------:R-:W-:Y:S01]  /*1660*/  HFMA2 R9, -RZ, RZ, 0, 0 ;  /* 0x00000000ff097431 */ /* 0x000fe200000001ff */
[C---:B0-----:R-:W-:Y:S01]  /*1670*/  ISETP.GE.U32.AND P0, PT, R3.reuse, 0x8, PT ;  /* 0x000000080300780c */ /* 0x041fe20003f06070 */
[----:B------:R-:W-:Y:S01]  /*1680*/  IMAD R8, R20, R3, RZ ;  /* 0x0000000314087224 */ /* 0x000fe200078e02ff */
[----:B------:R-:W-:-:S11]  /*1690*/  LOP3.LUT R6, R3, 0x7, RZ, 0xc0, !PT ;  /* 0x0000000703067812 */ /* 0x000fd600078ec0ff */
[----:B------:R-:W-:Y:S05]  /*16a0*/  @!P0 BRA `(.L_x_25) ;  /* 0x0000000800748947 */ /* 0x000fea0003800000 */
[----:B------:R-:W0:Y:S01]  /*16b0*/  LDC.64 R14, c[0x0][0x388] ;  /* 0x0000e200ff0e7b82 */ /* 0x000e220000000a00 */
[----:B------:R-:W-:Y:S02]  /*16c0*/  LOP3.LUT R9, R3, 0x7ffffff8, RZ, 0xc0, !PT ;  /* 0x7ffffff803097812 */ /* 0x000fe400078ec0ff */
[----:B------:R-:W-:Y:S02]  /*16d0*/  MOV R5, R8 ;  /* 0x0000000800057202 */ /* 0x000fe40000000f00 */
[----:B------:R-:W-:Y:S02]  /*16e0*/  MOV R4, R20 ;  /* 0x0000001400047202 */ /* 0x000fe40000000f00 */
[----:B------:R-:W-:Y:S01]  /*16f0*/  IADD3 R3, PT, PT, -R9, RZ, RZ ;  /* 0x000000ff09037210 */ /* 0x000fe20007ffe1ff */
[----:B------:R-:W1:Y:S08]  /*1700*/  LDC R7, c[0x0][0x398] ;  /* 0x0000e600ff077b82 */ /* 0x000e700000000800 */
[----:B------:R-:W2:Y:S01]  /*1710*/  LDC.64 R16, c[0x0][0x380] ;  /* 0x0000e000ff107b82 */ /* 0x000ea20000000a00 */
[----:B0-----:R-:W-:-:S04]  /*1720*/  IADD3 R14, P0, PT, R14, 0x10, RZ ;  /* 0x000000100e0e7810 */ /* 0x001fc80007f1e0ff */
[----:B------:R-:W-:-:S09]  /*1730*/  IADD3.X R15, PT, PT, RZ, R15, RZ, P0, !PT ;  /* 0x0000000fff0f7210 */ /* 0x000fd200007fe4ff */
.L_x_42:
[----:B------:R-:W-:-:S05]  /*1740*/  IMAD.WIDE R12, R5, 0x4, R14 ;  /* 0x00000004050c7825 */ /* 0x000fca00078e020e */
[----:B0-----:R-:W3:Y:S01]  /*1750*/  LDG.E R0, desc[UR10][R12.64+-0x10] ;  /* 0xfffff00a0c007981 */ /* 0x001ee2000c1e1900 */
[----:B------:R-:W0:Y:S01]  /*1760*/  MUFU.RCP R19, R10 ;  /* 0x0000000a00137308 */ /* 0x000e220000001000 */
[----:B------:R-:W-:Y:S01]  /*1770*/  IADD3 R3, PT, PT, R3, 0x8, RZ ;  /* 0x0000000803037810 */ /* 0x000fe20007ffe0ff */
[----:B------:R-:W-:Y:S03]  /*1780*/  BSSY.RECONVERGENT B2, `(.L_x_26) ;  /* 0x000000d000027945 */ /* 0x000fe60003800200 */
[----:B------:R-:W-:Y:S01]  /*1790*/  ISETP.NE.AND P2, PT, R3, RZ, PT ;  /* 0x000000ff0300720c */ /* 0x000fe20003f45270 */
[----:B0-----:R-:W-:-:S04]  /*17a0*/  FFMA R2, R19, -R10, 1 ;  /* 0x3f80000013027423 */ /* 0x001fc8000000080a */
[----:B------:R-:W-:Y:S01]  /*17b0*/  FFMA R19, R19, R2, R19 ;  /* 0x0000000213137223 */ /* 0x000fe20000000013 */
[----:B---3--:R-:W-:-:S04]  /*17c0*/  FADD R0, R0, -R11 ;  /* 0x8000000b00007221 */ /* 0x008fc80000000000 */
[----:B------:R-:W0:Y:S01]  /*17d0*/  FCHK P0, R0, R10 ;  /* 0x0000000a00007302 */ /* 0x000e220000000000 */
[----:B------:R-:W-:-:S04]  /*17e0*/  FFMA R21, R0, R19, RZ ;  /* 0x0000001300157223 */ /* 0x000fc800000000ff */
[----:B------:R-:W-:-:S04]  /*17f0*/  FFMA R2, R21, -R10, R0 ;  /* 0x8000000a15027223 */ /* 0x000fc80000000000 */
[----:B------:R-:W-:Y:S01]  /*1800*/  FFMA R21, R19, R2, R21 ;  /* 0x0000000213157223 */ /* 0x000fe20000000015 */
[----:B0-----:R-:W-:Y:S06]  /*1810*/  @!P0 BRA `(.L_x_27) ;  /* 0x00000000000c8947 */ /* 0x001fec0003800000 */
[----:B------:R-:W-:-:S07]  /*1820*/  MOV R22, 0x1840 ;  /* 0x0000184000167802 */ /* 0x000fce0000000f00 */
[----:B-12---:R-:W-:Y:S05]  /*1830*/  CALL.REL.NOINC `($__internal_1_$__cuda_sm3x_div_rn_noftz_f32_slowpath) ;  /* 0x0000001000f47944 */ /* 0x006fea0003c00000 */
[----:B------:R-:W-:-:S07]  /*1840*/  MOV R21, R0 ;  /* 0x0000000000157202 */ /* 0x000fce0000000f00 */
.L_x_27:
[----:B------:R-:W-:Y:S05]  /*1850*/  BSYNC.RECONVERGENT B2 ;  /* 0x0000000000027941 */ /* 0x000fea0003800200 */
.L_x_26:
[----:B--2---:R-:W-:-:S05]  /*1860*/  IMAD.WIDE R18, R4, 0x4, R16 ;  /* 0x0000000404127825 */ /* 0x004fca00078e0210 */
[----:B------:R0:W-:Y:S04]  /*1870*/  STG.E desc[UR10][R18.64], R21 ;  /* 0x0000001512007986 */ /* 0x0001e8000c10190a */
[----:B------:R-:W2:Y:S01]  /*1880*/  LDG.E R0, desc[UR10][R12.64+-0xc] ;  /* 0xfffff40a0c007981 */ /* 0x000ea2000c1e1900 */
[----:B------:R-:W3:Y:S01]  /*1890*/  MUFU.RCP R23, R10 ;  /* 0x0000000a00177308 */ /* 0x000ee20000001000 */
[----:B------:R-:W-:Y:S01]  /*18a0*/  BSSY.RECONVERGENT B2, `(.L_x_28) ;  /* 0x000000d000027945 */ /* 0x000fe20003800200 */
[----:B---3--:R-:W-:Y:S01]  /*18b0*/  FFMA R2, R23, -R10, 1 ;  /* 0x3f80000017027423 */ /* 0x008fe2000000080a */
[----:B--2---:R-:W-:-:S03]  /*18c0*/  FADD R22, R0, -R11 ;  /* 0x8000000b00167221 */ /* 0x004fc60000000000 */
[----:B------:R-:W-:Y:S02]  /*18d0*/  FFMA R0, R23, R2, R23 ;  /* 0x0000000217007223 */ /* 0x000fe40000000017 */
[----:B------:R-:W2:Y:S02]  /*18e0*/  FCHK P0, R22, R10 ;  /* 0x0000000a16007302 */ /* 0x000ea40000000000 */
[----:B------:R-:W-:-:S04]  /*18f0*/  FFMA R23, R0, R22, RZ ;  /* 0x0000001600177223 */ /* 0x000fc800000000ff */
[----:B------:R-:W-:-:S04]  /*1900*/  FFMA R2, R23, -R10, R22 ;  /* 0x8000000a17027223 */ /* 0x000fc80000000016 */
[----:B------:R-:W-:Y:S01]  /*1910*/  FFMA R23, R0, R2, R23 ;  /* 0x0000000200177223 */ /* 0x000fe20000000017 */
[----:B0-2---:R-:W-:Y:S06]  /*1920*/  @!P0 BRA `(.L_x_29) ;  /* 0x0000000000108947 */ /* 0x005fec0003800000 */
[----:B------:R-:W-:Y:S02]  /*1930*/  MOV R0, R22 ;  /* 0x0000001600007202 */ /* 0x000fe40000000f00 */
[----:B------:R-:W-:-:S07]  /*1940*/  MOV R22, 0x1960 ;  /* 0x0000196000167802 */ /* 0x000fce0000000f00 */
[----:B-1----:R-:W-:Y:S05]  /*1950*/  CALL.REL.NOINC `($__internal_1_$__cuda_sm3x_div_rn_noftz_f32_slowpath) ;  /* 0x0000001000ac7944 */ /* 0x002fea0003c00000 */
[----:B------:R-:W-:-:S07]  /*1960*/  MOV R23, R0 ;  /* 0x0000000000177202 */ /* 0x000fce0000000f00 */
.L_x_29:
[----:B------:R-:W-:Y:S05]  /*1970*/  BSYNC.RECONVERGENT B2 ;  /* 0x0000000000027941 */ /* 0x000fea0003800200 */
.L_x_28:
[----:B-1----:R-:W-:-:S05]  /*1980*/  IMAD.WIDE R18, R7, 0x4, R18 ;  /* 0x0000000407127825 */ /* 0x002fca00078e0212 */
[----:B------:R0:W-:Y:S04]  /*1990*/  STG.E desc[UR10][R18.64], R23 ;  /* 0x0000001712007986 */ /* 0x0001e8000c10190a */
[----:B------:R-:W2:Y:S01]  /*19a0*/  LDG.E R0, desc[UR10][R12.64+-0x8] ;  /* 0xfffff80a0c007981 */ /* 0x000ea2000c1e1900 */
[----:B------:R-:W1:Y:S01]  /*19b0*/  MUFU.RCP R21, R10 ;  /* 0x0000000a00157308 */ /* 0x000e620000001000 */
[----:B------:R-:W-:Y:S01]  /*19c0*/  BSSY.RECONVERGENT B2, `(.L_x_30) ;  /* 0x000000d000027945 */ /* 0x000fe20003800200 */
[----:B-1----:R-:W-:Y:S01]  /*19d0*/  FFMA R2, R21, -R10, 1 ;  /* 0x3f80000015027423 */ /* 0x002fe2000000080a */
[----:B--2---:R-:W-:-:S03]  /*19e0*/  FADD R22, R0, -R11 ;  /* 0x8000000b00167221 */ /* 0x004fc60000000000 */
[----:B------:R-:W-:Y:S02]  /*19f0*/  FFMA R0, R21, R2, R21 ;  /* 0x0000000215007223 */ /* 0x000fe40000000015 */
[----:B------:R-:W1:Y:S02]  /*1a00*/  FCHK P0, R22, R10 ;  /* 0x0000000a16007302 */ /* 0x000e640000000000 */
[----:B------:R-:W-:-:S04]  /*1a10*/  FFMA R21, R0, R22, RZ ;  /* 0x0000001600157223 */ /* 0x000fc800000000ff */
[----:B------:R-:W-:-:S04]  /*1a20*/  FFMA R2, R21, -R10, R22 ;  /* 0x8000000a15027223 */ /* 0x000fc80000000016 */
[----:B------:R-:W-:Y:S01]  /*1a30*/  FFMA R21, R0, R2, R21 ;  /* 0x0000000200157223 */ /* 0x000fe20000000015 */
[----:B01----:R-:W-:Y:S06]  /*1a40*/  @!P0 BRA `(.L_x_31) ;  /* 0x0000000000108947 */ /* 0x003fec0003800000 */
[----:B------:R-:W-:Y:S02]  /*1a50*/  MOV R0, R22 ;  /* 0x0000001600007202 */ /* 0x000fe40000000f00 */
[----:B------:R-:W-:-:S07]  /*1a60*/  MOV R22, 0x1a80 ;  /* 0x00001a8000167802 */ /* 0x000fce0000000f00 */
[----:B------:R-:W-:Y:S05]  /*1a70*/  CALL.REL.NOINC `($__internal_1_$__cuda_sm3x_div_rn_noftz_f32_slowpath) ;  /* 0x0000001000647944 */ /* 0x000fea0003c00000 */
[----:B------:R-:W-:-:S07]  /*1a80*/  MOV R21, R0 ;  /* 0x0000000000157202 */ /* 0x000fce0000000f00 */
.L_x_31:
[----:B------:R-:W-:Y:S05]  /*1a90*/  BSYNC.RECONVERGENT B2 ;  /* 0x0000000000027941 */ /* 0x000fea0003800200 */
.L_x_30:
[----:B------:R-:W-:-:S05]  /*1aa0*/  IMAD.WIDE R18, R7, 0x4, R18 ;  /* 0x0000000407127825 */ /* 0x000fca00078e0212 */
        /* <DEDUP_REMOVED lines=16> */
.L_x_33:
[----:B------:R-:W-:Y:S05]  /*1bb0*/  BSYNC.RECONVERGENT B2 ;  /* 0x0000000000027941 */ /* 0x000fea0003800200 */
.L_x_32:
        /* <DEDUP_REMOVED lines=17> */
.L_x_35:
[----:B------:R-:W-:Y:S05]  /*1cd0*/  BSYNC.RECONVERGENT B2 ;  /* 0x0000000000027941 */ /* 0x000fea0003800200 */
.L_x_34:
        /* <DEDUP_REMOVED lines=17> */
.L_x_37:
[----:B------:R-:W-:Y:S05]  /*1df0*/  BSYNC.RECONVERGENT B2 ;  /* 0x0000000000027941 */ /* 0x000fea0003800200 */
.L_x_36:
        /* <DEDUP_REMOVED lines=17> */
.L_x_39:
[----:B------:R-:W-:Y:S05]  /*1f10*/  BSYNC.RECONVERGENT B2 ;  /* 0x0000000000027941 */ /* 0x000fea0003800200 */
.L_x_38:
[----:B------:R-:W-:-:S05]  /*1f20*/  IMAD.WIDE R18, R7, 0x4, R18 ;  /* 0x0000000407127825 */ /* 0x000fca00078e0212 */
[----:B------:R0:W-:Y:S04]  /*1f30*/  STG.E desc[UR10][R18.64], R21 ;  /* 0x0000001512007986 */ /* 0x0001e8000c10190a */
[----:B------:R-:W2:Y:S01]  /*1f40*/  LDG.E R12, desc[UR10][R12.64+0xc] ;  /* 0x00000c0a0c0c7981 */ /* 0x000ea2000c1e1900 */
[----:B------:R-:W1:Y:S01]  /*1f50*/  MUFU.RCP R23, R10 ;  /* 0x0000000a00177308 */ /* 0x000e620000001000 */
[----:B------:R-:W-:Y:S01]  /*1f60*/  BSSY.RECONVERGENT B2, `(.L_x_40) ;  /* 0x000000c000027945 */ /* 0x000fe20003800200 */
[----:B-1----:R-:W-:-:S04]  /*1f70*/  FFMA R0, R23, -R10, 1 ;  /* 0x3f80000017007423 */ /* 0x002fc8000000080a */
[----:B------:R-:W-:Y:S01]  /*1f80*/  FFMA R0, R23, R0, R23 ;  /* 0x0000000017007223 */ /* 0x000fe20000000017 */
[----:B--2---:R-:W-:-:S04]  /*1f90*/  FADD R22, R12, -R11 ;  /* 0x8000000b0c167221 */ /* 0x004fc80000000000 */
[----:B------:R-:W1:Y:S01]  /*1fa0*/  FCHK P0, R22, R10 ;  /* 0x0000000a16007302 */ /* 0x000e620000000000 */
[----:B------:R-:W-:-:S04]  /*1fb0*/  FFMA R23, R0, R22, RZ ;  /* 0x0000001600177223 */ /* 0x000fc800000000ff */
[----:B------:R-:W-:-:S04]  /*1fc0*/  FFMA R2, R23, -R10, R22 ;  /* 0x8000000a17027223 */ /* 0x000fc80000000016 */
[----:B------:R-:W-:Y:S01]  /*1fd0*/  FFMA R0, R0, R2, R23 ;  /* 0x0000000200007223 */ /* 0x000fe20000000017 */
[----:B01----:R-:W-:Y:S06]  /*1fe0*/  @!P0 BRA `(.L_x_41) ;  /* 0x00000000000c8947 */ /* 0x003fec0003800000 */
[----:B------:R-:W-:Y:S02]  /*1ff0*/  MOV R0, R22 ;  /* 0x0000001600007202 */ /* 0x000fe40000000f00 */
[----:B------:R-:W-:-:S07]  /*2000*/  MOV R22, 0x2020 ;  /* 0x0000202000167802 */ /* 0x000fce0000000f00 */
[----:B------:R-:W-:Y:S05]  /*2010*/  CALL.REL.NOINC `($__internal_1_$__cuda_sm3x_div_rn_noftz_f32_slowpath) ;  /* 0x0000000800fc7944 */ /* 0x000fea0003c00000 */
.L_x_41:
[----:B------:R-:W-:Y:S05]  /*2020*/  BSYNC.RECONVERGENT B2 ;  /* 0x0000000000027941 */ /* 0x000fea0003800200 */
.L_x_40:
[C---:B------:R-:W-:Y:S01]  /*2030*/  IMAD.WIDE R18, R7.reuse, 0x4, R18 ;  /* 0x0000000407127825 */ /* 0x040fe200078e0212 */
[----:B------:R-:W-:Y:S02]  /*2040*/  LEA R4, R7, R4, 0x3 ;  /* 0x0000000407047211 */ /* 0x000fe400078e18ff */
[----:B------:R-:W-:Y:S02]  /*2050*/  IADD3 R5, PT, PT, R5, 0x8, RZ ;  /* 0x0000000805057810 */ /* 0x000fe40007ffe0ff */
[----:B------:R0:W-:Y:S01]  /*2060*/  STG.E desc[UR10][R18.64], R0 ;  /* 0x0000000012007986 */ /* 0x0001e2000c10190a */
[----:B------:R-:W-:Y:S05]  /*2070*/  @P2 BRA `(.L_x_42) ;  /* 0xfffffff400b02947 */ /* 0x000fea000383ffff */
.L_x_25:
[----:B------:R-:W-:-:S13]  /*2080*/  ISETP.NE.AND P0, PT, R6, RZ, PT ;  /* 0x000000ff0600720c */ /* 0x000fda0003f05270 */
[----:B------:R-:W-:Y:S05]  /*2090*/  @!P0 EXIT ;  /* 0x000000000000894d */ /* 0x000fea0003800000 */
[----:B------:R-:W1:Y:S01]  /*20a0*/  LDC R3, c[0x0][0x394] ;  /* 0x0000e500ff037b82 */ /* 0x000e620000000800 */
[----:B------:R-:W-:Y:S02]  /*20b0*/  ISETP.GE.U32.AND P0, PT, R6, 0x4, PT ;  /* 0x000000040600780c */ /* 0x000fe40003f06070 */
[----:B-1----:R-:W-:-:S11]  /*20c0*/  LOP3.LUT R3, R3, 0x3, RZ, 0xc0, !PT ;  /* 0x0000000303037812 */ /* 0x002fd600078ec0ff */
[----:B------:R-:W-:Y:S05]  /*20d0*/  @!P0 BRA `(.L_x_43) ;  /* 0x0000000400448947 */ /* 0x000fea0003800000 */
[----:B------:R-:W1:Y:S01]  /*20e0*/  LDC.64 R6, c[0x0][0x388] ;  /* 0x0000e200ff067b82 */ /* 0x000e620000000a00 */
[----:B------:R-:W-:Y:S01]  /*20f0*/  IADD3 R5, PT, PT, R8, R9, RZ ;  /* 0x0000000908057210 */ /* 0x000fe20007ffe0ff */
[----:B------:R-:W2:Y:S04]  /*2100*/  LDCU UR4, c[0x0][0x398] ;  /* 0x00007300ff0477ac */ /* 0x000ea80008000800 */
[----:B-1----:R-:W-:-:S05]  /*2110*/  IMAD.WIDE R6, R5, 0x4, R6 ;  /* 0x0000000405067825 */ /* 0x002fca00078e0206 */
[----:B0-----:R-:W3:Y:S01]  /*2120*/  LDG.E R0, desc[UR10][R6.64] ;  /* 0x0000000a06007981 */ /* 0x001ee2000c1e1900 */
[----:B------:R-:W0:Y:S01]  /*2130*/  MUFU.RCP R5, R10 ;  /* 0x0000000a00057308 */ /* 0x000e220000001000 */
[----:B--2---:R-:W-:Y:S01]  /*2140*/  IMAD R4, R9, UR4, R20 ;  /* 0x0000000409047c24 */ /* 0x004fe2000f8e0214 */
[----:B------:R-:W-:Y:S01]  /*2150*/  BSSY.RECONVERGENT B2, `(.L_x_44) ;  /* 0x000000d000027945 */ /* 0x000fe20003800200 */
[----:B0-----:R-:W-:Y:S01]  /*2160*/  FFMA R2, R5, -R10, 1 ;  /* 0x3f80000005027423 */ /* 0x001fe2000000080a */
[----:B---3--:R-:W-:-:S03]  /*2170*/  FADD R12, R0, -R11 ;  /* 0x8000000b000c7221 */ /* 0x008fc60000000000 */
[----:B------:R-:W-:Y:S01]  /*2180*/  FFMA R0, R5, R2, R5 ;  /* 0x0000000205007223 */ /* 0x000fe20000000005 */
[----:B------:R-:W0:Y:S03]  /*2190*/  FCHK P0, R12, R10 ;  /* 0x0000000a0c007302 */ /* 0x000e260000000000 */
[----:B------:R-:W-:-:S04]  /*21a0*/  FFMA R5, R0, R12, RZ ;  /* 0x0000000c00057223 */ /* 0x000fc800000000ff */
[----:B------:R-:W-:-:S04]  /*21b0*/  FFMA R2, R5, -R10, R12 ;  /* 0x8000000a05027223 */ /* 0x000fc8000000000c */
[----:B------:R-:W-:Y:S01]  /*21c0*/  FFMA R15, R0, R2, R5 ;  /* 0x00000002000f7223 */ /* 0x000fe20000000005 */
[----:B0-----:R-:W-:Y:S06]  /*21d0*/  @!P0 BRA `(.L_x_45) ;  /* 0x0000000000108947 */ /* 0x001fec0003800000 */
[----:B------:R-:W-:Y:S02]  /*21e0*/  MOV R0, R12 ;  /* 0x0000000c00007202 */ /* 0x000fe40000000f00 */
[----:B------:R-:W-:-:S07]  /*21f0*/  MOV R22, 0x2210 ;  /* 0x0000221000167802 */ /* 0x000fce0000000f00 */
[----:B------:R-:W-:Y:S05]  /*2200*/  CALL.REL.NOINC `($__internal_1_$__cuda_sm3x_div_rn_noftz_f32_slowpath) ;  /* 0x0000000800807944 */ /* 0x000fea0003c00000 */
[----:B------:R-:W-:-:S07]  /*2210*/  MOV R15, R0 ;  /* 0x00000000000f7202 */ /* 0x000fce0000000f00 */
.L_x_45:
[----:B------:R-:W-:Y:S05]  /*2220*/  BSYNC.RECONVERGENT B2 ;  /* 0x0000000000027941 */ /* 0x000fea0003800200 */
.L_x_44:
[----:B------:R-:W0:Y:S02]  /*2230*/  LDC.64 R12, c[0x0][0x380] ;  /* 0x0000e000ff0c7b82 */ /* 0x000e240000000a00 */
[----:B0-----:R-:W-:-:S05]  /*2240*/  IMAD.WIDE R4, R4, 0x4, R12 ;  /* 0x0000000404047825 */ /* 0x001fca00078e020c */
        /* <DEDUP_REMOVED lines=16> */
.L_x_47:
[----:B------:R-:W-:Y:S05]  /*2350*/  BSYNC.RECONVERGENT B2 ;  /* 0x0000000000027941 */ /* 0x000fea0003800200 */
.L_x_46:
[----:B------:R-:W0:Y:S02]  /*2360*/  LDC R15, c[0x0][0x398] ;  /* 0x0000e600ff0f7b82 */ /* 0x000e240000000800 */
        /* <DEDUP_REMOVED lines=17> */
.L_x_49:
[----:B------:R-:W-:Y:S05]  /*2480*/  BSYNC.RECONVERGENT B2 ;  /* 0x0000000000027941 */ /* 0x000fea0003800200 */
.L_x_48:
[----:B------:R-:W0:Y:S02]  /*2490*/  LDC R13, c[0x0][0x398] ;  /* 0x0000e600ff0d7b82 */ /* 0x000e240000000800 */
[----:B0-----:R-:W-:-:S05]  /*24a0*/  IMAD.WIDE R4, R13, 0x4, R4 ;  /* 0x000000040d047825 */ /* 0x001fca00078e0204 */
        /* <DEDUP_REMOVED lines=15> */
.L_x_51:
[----:B------:R-:W-:Y:S05]  /*25a0*/  BSYNC.RECONVERGENT B2 ;  /* 0x0000000000027941 */ /* 0x000fea0003800200 */
.L_x_50:
[----:B------:R-:W0:Y:S01]  /*25b0*/  LDC R7, c[0x0][0x398] ;  /* 0x0000e600ff077b82 */ /* 0x000e220000000800 */
[----:B------:R-:W-:Y:S01]  /*25c0*/  IADD3 R9, PT, PT, R9, 0x4, RZ ;  /* 0x0000000409097810 */ /* 0x000fe20007ffe0ff */
[----:B0-----:R-:W-:-:S05]  /*25d0*/  IMAD.WIDE R4, R7, 0x4, R4 ;  /* 0x0000000407047825 */ /* 0x001fca00078e0204 */
[----:B------:R1:W-:Y:S02]  /*25e0*/  STG.E desc[UR10][R4.64], R0 ;  /* 0x0000000004007986 */ /* 0x0003e4000c10190a */
.L_x_43:
[----:B------:R-:W-:-:S13]  /*25f0*/  ISETP.NE.AND P0, PT, R3, RZ, PT ;  /* 0x000000ff0300720c */ /* 0x000fda0003f05270 */
[----:B------:R-:W-:Y:S05]  /*2600*/  @!P0 EXIT ;  /* 0x000000000000894d */ /* 0x000fea0003800000 */
[----:B------:R-:W-:-:S13]  /*2610*/  ISETP.NE.AND P0, PT, R3, 0x1, PT ;  /* 0x000000010300780c */ /* 0x000fda0003f05270 */
[----:B------:R-:W-:Y:S05]  /*2620*/  @!P0 BRA `(.L_x_52) ;  /* 0x0000000000ac8947 */ /* 0x000fea0003800000 */
[----:B-1----:R-:W1:Y:S01]  /*2630*/  LDC.64 R4, c[0x0][0x388] ;  /* 0x0000e200ff047b82 */ /* 0x002e620000000a00 */
[----:B------:R-:W-:Y:S01]  /*2640*/  IADD3 R3, PT, PT, R8, R9, RZ ;  /* 0x0000000908037210 */ /* 0x000fe20007ffe0ff */
[----:B------:R-:W2:Y:S04]  /*2650*/  LDCU UR4, c[0x0][0x398] ;  /* 0x00007300ff0477ac */ /* 0x000ea80008000800 */
[----:B-1----:R-:W-:-:S05]  /*2660*/  IMAD.WIDE R4, R3, 0x4, R4 ;  /* 0x0000000403047825 */ /* 0x002fca00078e0204 */
[----:B0-----:R-:W3:Y:S01]  /*2670*/  LDG.E R0, desc[UR10][R4.64] ;  /* 0x0000000a04007981 */ /* 0x001ee2000c1e1900 */
[----:B------:R-:W0:Y:S01]  /*2680*/  MUFU.RCP R3, R10 ;  /* 0x0000000a00037308 */ /* 0x000e220000001000 */
[----:B------:R-:W-:Y:S01]  /*2690*/  BSSY.RECONVERGENT B2, `(.L_x_53) ;  /* 0x000000e000027945 */ /* 0x000fe20003800200 */
[----:B0-----:R-:W-:Y:S01]  /*26a0*/  FFMA R2, R3, -R10, 1 ;  /* 0x3f80000003027423 */ /* 0x001fe2000000080a */
[----:B---3--:R-:W-:-:S03]  /*26b0*/  FADD R6, R0, -R11 ;  /* 0x8000000b00067221 */ /* 0x008fc60000000000 */
[----:B------:R-:W-:Y:S01]  /*26c0*/  FFMA R0, R3, R2, R3 ;  /* 0x0000000203007223 */ /* 0x000fe20000000003 */
[----:B--2---:R-:W-:Y:S01]  /*26d0*/  IMAD R3, R9, UR4, R20 ;  /* 0x0000000409037c24 */ /* 0x004fe2000f8e0214 */
[----:B------:R-:W0:Y:S02]  /*26e0*/  FCHK P0, R6, R10 ;  /* 0x0000000a06007302 */ /* 0x000e240000000000 */
        /* <DEDUP_REMOVED lines=8> */
.L_x_54:
[----:B------:R-:W-:Y:S05]  /*2770*/  BSYNC.RECONVERGENT B2 ;  /* 0x0000000000027941 */ /* 0x000fea0003800200 */
.L_x_53:
[----:B------:R-:W0:Y:S02]  /*2780*/  LDC.64 R6, c[0x0][0x380] ;  /* 0x0000e000ff067b82 */ /* 0x000e240000000a00 */
        /* <DEDUP_REMOVED lines=16> */
.L_x_56:
[----:B------:R-:W-:Y:S05]  /*2890*/  BSYNC.RECONVERGENT B2 ;  /* 0x0000000000027941 */ /* 0x000fea0003800200 */
.L_x_55:
[----:B------:R-:W0:Y:S01]  /*28a0*/  LDC R3, c[0x0][0x398] ;  /* 0x0000e600ff037b82 */ /* 0x000e220000000800 */
[----:B------:R-:W-:Y:S01]  /*28b0*/  IADD3 R9, PT, PT, R9, 0x2, RZ ;  /* 0x0000000209097810 */ /* 0x000fe20007ffe0ff */
[----:B0-----:R-:W-:-:S05]  /*28c0*/  IMAD.WIDE R6, R3, 0x4, R6 ;  /* 0x0000000403067825 */ /* 0x001fca00078e0206 */
[----:B------:R2:W-:Y:S02]  /*28d0*/  STG.E desc[UR10][R6.64], R0 ;  /* 0x0000000006007986 */ /* 0x0005e4000c10190a */
.L_x_52:
[----:B012---:R-:W0:Y:S02]  /*28e0*/  LDC R0, c[0x0][0x394] ;  /* 0x0000e500ff007b82 */ /* 0x007e240000000800 */
[----:B0-----:R-:W-:-:S04]  /*28f0*/  LOP3.LUT R0, R0, 0x1, RZ, 0xc0, !PT ;  /* 0x0000000100007812 */ /* 0x001fc800078ec0ff */
[----:B------:R-:W-:-:S13]  /*2900*/  ISETP.NE.U32.AND P0, PT, R0, 0x1, PT ;  /* 0x000000010000780c */ /* 0x000fda0003f05070 */
[----:B------:R-:W-:Y:S05]  /*2910*/  @P0 EXIT ;  /* 0x000000000000094d */ /* 0x000fea0003800000 */
[----:B------:R-:W0:Y:S01]  /*2920*/  LDC.64 R2, c[0x0][0x388] ;  /* 0x0000e200ff027b82 */ /* 0x000e220000000a00 */
[----:B------:R-:W-:Y:S01]  /*2930*/  IADD3 R5, PT, PT, R8, R9, RZ ;  /* 0x0000000908057210 */ /* 0x000fe20007ffe0ff */
[----:B------:R-:W1:Y:S04]  /*2940*/  LDCU UR4, c[0x0][0x398] ;  /* 0x00007300ff0477ac */ /* 0x000e680008000800 */
[----:B0-----:R-:W-:-:S06]  /*2950*/  IMAD.WIDE R2, R5, 0x4, R2 ;  /* 0x0000000405027825 */ /* 0x001fcc00078e0202 */
[----:B------:R-:W2:Y:S01]  /*2960*/  LDG.E R2, desc[UR10][R2.64] ;  /* 0x0000000a02027981 */ /* 0x000ea2000c1e1900 */
[----:B------:R-:W0:Y:S01]  /*2970*/  MUFU.RCP R5, R10 ;  /* 0x0000000a00057308 */ /* 0x000e220000001000 */
[----:B-1----:R-:W-:Y:S01]  /*2980*/  IMAD R9, R9, UR4, R20 ;  /* 0x0000000409097c24 */ /* 0x002fe2000f8e0214 */
[----:B------:R-:W-:Y:S01]  /*2990*/  BSSY.RECONVERGENT B2, `(.L_x_57) ;  /* 0x000000c000027945 */ /* 0x000fe20003800200 */
[----:B0-----:R-:W-:-:S04]  /*29a0*/  FFMA R0, R5, -R10, 1 ;  /* 0x3f80000005007423 */ /* 0x001fc8000000080a */
[----:B------:R-:W-:Y:S01]  /*29b0*/  FFMA R0, R5, R0, R5 ;  /* 0x0000000005007223 */ /* 0x000fe20000000005 */
[----:B--2---:R-:W-:-:S04]  /*29c0*/  FADD R11, R2, -R11 ;  /* 0x8000000b020b7221 */ /* 0x004fc80000000000 */
[----:B------:R-:W0:Y:S01]  /*29d0*/  FCHK P0, R11, R10 ;  /* 0x0000000a0b007302 */ /* 0x000e220000000000 */
[----:B------:R-:W-:-:S04]  /*29e0*/  FFMA R5, R0, R11, RZ ;  /* 0x0000000b00057223 */ /* 0x000fc800000000ff */
[----:B------:R-:W-:-:S04]  /*29f0*/  FFMA R4, R5, -R10, R11 ;  /* 0x8000000a05047223 */ /* 0x000fc8000000000b */
[----:B------:R-:W-:Y:S01]  /*2a00*/  FFMA R0, R0, R4, R5 ;  /* 0x0000000400007223 */ /* 0x000fe20000000005 */
[----:B0-----:R-:W-:Y:S06]  /*2a10*/  @!P0 BRA `(.L_x_58) ;  /* 0x00000000000c8947 */ /* 0x001fec0003800000 */
[----:B------:R-:W-:Y:S02]  /*2a20*/  MOV R0, R11 ;  /* 0x0000000b00007202 */ /* 0x000fe40000000f00 */
[----:B------:R-:W-:-:S07]  /*2a30*/  MOV R22, 0x2a50 ;  /* 0x00002a5000167802 */ /* 0x000fce0000000f00 */
[----:B------:R-:W-:Y:S05]  /*2a40*/  CALL.REL.NOINC `($__internal_1_$__cuda_sm3x_div_rn_noftz_f32_slowpath) ;  /* 0x0000000000707944 */ /* 0x000fea0003c00000 */
.L_x_58:
[----:B------:R-:W-:Y:S05]  /*2a50*/  BSYNC.RECONVERGENT B2 ;  /* 0x0000000000027941 */ /* 0x000fea0003800200 */
.L_x_57:
[----:B------:R-:W0:Y:S02]  /*2a60*/  LDC.64 R2, c[0x0][0x380] ;  /* 0x0000e000ff027b82 */ /* 0x000e240000000a00 */
[----:B0-----:R-:W-:-:S05]  /*2a70*/  IMAD.WIDE R2, R9, 0x4, R2 ;  /* 0x0000000409027825 */ /* 0x001fca00078e0202 */
[----:B------:R-:W-:Y:S01]  /*2a80*/  STG.E desc[UR10][R2.64], R0 ;  /* 0x0000000002007986 */ /* 0x000fe2000c10190a */
[----:B------:R-:W-:Y:S05]  /*2a90*/  EXIT ;  /* 0x000000000000794d */ /* 0x000fea0003800000 */
        .weak           $__internal_0_$__cuda_sm20_sqrt_rn_f32_slowpath
        .type           $__internal_0_$__cuda_sm20_sqrt_rn_f32_slowpath,@function
        .size           $__internal_0_$__cuda_sm20_sqrt_rn_f32_slowpath,($__internal_1_$__cuda_sm3x_div_rn_noftz_f32_slowpath - $__internal_0_$__cuda_sm20_sqrt_rn_f32_slowpath)
$__internal_0_$__cuda_sm20_sqrt_rn_f32_slowpath:
[----:B------:R-:W-:-:S13]  /*2aa0*/  LOP3.LUT P1, RZ, R0, 0x7fffffff, RZ, 0xc0, !PT ;  /* 0x7fffffff00ff7812 */ /* 0x000fda000782c0ff */
[----:B------:R-:W-:Y:S01]  /*2ab0*/  @!P1 MOV R2, R0 ;  /* 0x0000000000029202 */ /* 0x000fe20000000f00 */
[----:B------:R-:W-:Y:S06]  /*2ac0*/  @!P1 BRA `(.L_x_59) ;  /* 0x0000000000409947 */ /* 0x000fec0003800000 */
[----:B------:R-:W-:-:S13]  /*2ad0*/  FSETP.GEU.FTZ.AND P1, PT, R0, RZ, PT ;  /* 0x000000ff0000720b */ /* 0x000fda0003f3e000 */
[----:B------:R-:W-:Y:S01]  /*2ae0*/  @!P1 MOV R2, 0x7fffffff ;  /* 0x7fffffff00029802 */ /* 0x000fe20000000f00 */
[----:B------:R-:W-:Y:S06]  /*2af0*/  @!P1 BRA `(.L_x_59) ;  /* 0x0000000000349947 */ /* 0x000fec0003800000 */
[----:B------:R-:W-:-:S13]  /*2b00*/  FSETP.GTU.FTZ.AND P1, PT, |R0|, +INF , PT ;  /* 0x7f8000000000780b */ /* 0x000fda0003f3c200 */
[----:B------:R-:W-:Y:S01]  /*2b10*/  @P1 FADD.FTZ R2, R0, 1 ;  /* 0x3f80000000021421 */ /* 0x000fe20000010000 */
[----:B------:R-:W-:Y:S06]  /*2b20*/  @P1 BRA `(.L_x_59) ;  /* 0x0000000000281947 */ /* 0x000fec0003800000 */
[----:B------:R-:W-:-:S13]  /*2b30*/  FSETP.NEU.FTZ.AND P1, PT, |R0|, +INF , PT ;  /* 0x7f8000000000780b */ /* 0x000fda0003f3d200 */
[----:B------:R-:W-:-:S04]  /*2b40*/  @P1 FFMA R3, R0, 1.84467440737095516160e+19, RZ ;  /* 0x5f80000000031823 */ /* 0x000fc800000000ff */
[----:B------:R-:W0:Y:S02]  /*2b50*/  @P1 MUFU.RSQ R2, R3 ;  /* 0x0000000300021308 */ /* 0x000e240000001400 */
[----:B0-----:R-:W-:Y:S01]  /*2b60*/  @P1 FMUL.FTZ R4, R3, R2 ;  /* 0x0000000203041220 */ /* 0x001fe20000410000 */
[----:B------:R-:W-:Y:S01]  /*2b70*/  @P1 FMUL.FTZ R6, R2, 0.5 ;  /* 0x3f00000002061820 */ /* 0x000fe20000410000 */
[----:B------:R-:W-:Y:S02]  /*2b80*/  @!P1 MOV R2, R0 ;  /* 0x0000000000029202 */ /* 0x000fe40000000f00 */
[----:B------:R-:W-:-:S04]  /*2b90*/  @P1 FADD.FTZ R5, -R4, -RZ ;  /* 0x800000ff04051221 */ /* 0x000fc80000010100 */
[----:B------:R-:W-:-:S04]  /*2ba0*/  @P1 FFMA R5, R4, R5, R3 ;  /* 0x0000000504051223 */ /* 0x000fc80000000003 */
[----:B------:R-:W-:-:S04]  /*2bb0*/  @P1 FFMA R5, R5, R6, R4 ;  /* 0x0000000605051223 */ /* 0x000fc80000000004 */
[----:B------:R-:W-:-:S07]  /*2bc0*/  @P1 FMUL.FTZ R2, R5, 2.3283064365386962891e-10 ;  /* 0x2f80000005021820 */ /* 0x000fce0000410000 */
.L_x_59:
[----:B------:R-:W-:Y:S01]  /*2bd0*/  HFMA2 R3, -RZ, RZ, 0, 0 ;  /* 0x00000000ff037431 */ /* 0x000fe200000001ff */
[----:B------:R-:W-:Y:S02]  /*2be0*/  MOV R10, R2 ;  /* 0x00000002000a7202 */ /* 0x000fe40000000f00 */
[----:B------:R-:W-:-:S04]  /*2bf0*/  MOV R2, R7 ;  /* 0x0000000700027202 */ /* 0x000fc80000000f00 */
[----:B------:R-:W-:Y:S05]  /*2c00*/  RET.REL.NODEC R2 `(_Z17preprocess_kernelPfS_iii) ;  /* 0xffffffd002fc7950 */ /* 0x000fea0003c3ffff */
        .weak           $__internal_1_$__cuda_sm3x_div_rn_noftz_f32_slowpath
        .type           $__internal_1_$__cuda_sm3x_div_rn_noftz_f32_slowpath,@function
        .size           $__internal_1_$__cuda_sm3x_div_rn_noftz_f32_slowpath,(.L_x_73 - $__internal_1_$__cuda_sm3x_div_rn_noftz_f32_slowpath)
$__internal_1_$__cuda_sm3x_div_rn_noftz_f32_slowpath:
[----:B------:R-:W-:Y:S01]  /*2c10*/  SHF.R.U32.HI R2, RZ, 0x17, R10 ;  /* 0x00000017ff027819 */ /* 0x000fe2000001160a */
[----:B------:R-:W-:Y:S01]  /*2c20*/  BSSY.RECONVERGENT B0, `(.L_x_60) ;  /* 0x0000063000007945 */ /* 0x000fe20003800200 */
[----:B------:R-:W-:Y:S02]  /*2c30*/  SHF.R.U32.HI R27, RZ, 0x17, R0 ;  /* 0x00000017ff1b7819 */ /* 0x000fe40000011600 */
[----:B------:R-:W-:Y:S02]  /*2c40*/  LOP3.LUT R2, R2, 0xff, RZ, 0xc0, !PT ;  /* 0x000000ff02027812 */ /* 0x000fe400078ec0ff */
[----:B------:R-:W-:Y:S02]  /*2c50*/  LOP3.LUT R27, R27, 0xff, RZ, 0xc0, !PT ;  /* 0x000000ff1b1b7812 */ /* 0x000fe400078ec0ff */
[----:B------:R-:W-:Y:S02]  /*2c60*/  IADD3 R23, PT, PT, R2, -0x1, RZ ;  /* 0xffffffff02177810 */ /* 0x000fe40007ffe0ff */
[----:B------:R-:W-:-:S02]  /*2c70*/  IADD3 R24, PT, PT, R27, -0x1, RZ ;  /* 0xffffffff1b187810 */ /* 0x000fc40007ffe0ff */
[----:B------:R-:W-:Y:S02]  /*2c80*/  ISETP.GT.U32.AND P0, PT, R23, 0xfd, PT ;  /* 0x000000fd1700780c */ /* 0x000fe40003f04070 */
[----:B------:R-:W-:Y:S02]  /*2c90*/  MOV R25, R10 ;  /* 0x0000000a00197202 */ /* 0x000fe40000000f00 */
[----:B------:R-:W-:-:S13]  /*2ca0*/  ISETP.GT.U32.OR P0, PT, R24, 0xfd, P0 ;  /* 0x000000fd1800780c */ /* 0x000fda0000704470 */
[----:B------:R-:W-:Y:S01]  /*2cb0*/  @!P0 MOV R21, RZ ;  /* 0x000000ff00158202 */ /* 0x000fe20000000f00 */
[----:B------:R-:W-:Y:S06]  /*2cc0*/  @!P0 BRA `(.L_x_61) ;  /* 0x00000000005c8947 */ /* 0x000fec0003800000 */
[----:B------:R-:W-:Y:S02]  /*2cd0*/  FSETP.GTU.FTZ.AND P0, PT, |R0|, +INF , PT ;  /* 0x7f8000000000780b */ /* 0x000fe40003f1c200 */
[----:B------:R-:W-:-:S04]  /*2ce0*/  FSETP.GTU.FTZ.AND P1, PT, |R10|, +INF , PT ;  /* 0x7f8000000a00780b */ /* 0x000fc80003f3c200 */
[----:B------:R-:W-:-:S13]  /*2cf0*/  PLOP3.LUT P0, PT, P0, P1, PT, 0xf8, 0x8f ;  /* 0x00000000008f781c */ /* 0x000fda0000703f70 */
[----:B------:R-:W-:Y:S05]  /*2d00*/  @P0 BRA `(.L_x_62) ;  /* 0x00000004004c0947 */ /* 0x000fea0003800000 */
[----:B------:R-:W-:-:S13]  /*2d10*/  LOP3.LUT P0, RZ, R25, 0x7fffffff, R0, 0xc8, !PT ;  /* 0x7fffffff19ff7812 */ /* 0x000fda000780c800 */
[----:B------:R-:W-:Y:S05]  /*2d20*/  @!P0 BRA `(.L_x_63) ;  /* 0x00000004003c8947 */ /* 0x000fea0003800000 */
[----:B------:R-:W-:Y:S02]  /*2d30*/  FSETP.NEU.FTZ.AND P3, PT, |R0|, +INF , PT ;  /* 0x7f8000000000780b */ /* 0x000fe40003f7d200 */
[----:B------:R-:W-:Y:S02]  /*2d40*/  FSETP.NEU.FTZ.AND P1, PT, |R10|, +INF , PT ;  /* 0x7f8000000a00780b */ /* 0x000fe40003f3d200 */
[----:B------:R-:W-:-:S11]  /*2d50*/  FSETP.NEU.FTZ.AND P0, PT, |R0|, +INF , PT ;  /* 0x7f8000000000780b */ /* 0x000fd60003f1d200 */
[----:B------:R-:W-:Y:S05]  /*2d60*/  @!P1 BRA !P3, `(.L_x_63) ;  /* 0x00000004002c9947 */ /* 0x000fea0005800000 */
[----:B------:R-:W-:-:S04]  /*2d70*/  LOP3.LUT P3, RZ, R0, 0x7fffffff, RZ, 0xc0, !PT ;  /* 0x7fffffff00ff7812 */ /* 0x000fc8000786c0ff */
[----:B------:R-:W-:-:S13]  /*2d80*/  PLOP3.LUT P1, PT, P1, P3, PT, 0x2f, 0xf2 ;  /* 0x0000000000f2781c */ /* 0x000fda0000f26577 */
[----:B------:R-:W-:Y:S05]  /*2d90*/  @P1 BRA `(.L_x_64) ;  /* 0x0000000400181947 */ /* 0x000fea0003800000 */
[----:B------:R-:W-:-:S04]  /*2da0*/  LOP3.LUT P1, RZ, R25, 0x7fffffff, RZ, 0xc0, !PT ;  /* 0x7fffffff19ff7812 */ /* 0x000fc8000782c0ff */
[----:B------:R-:W-:-:S13]  /*2db0*/  PLOP3.LUT P0, PT, P0, P1, PT, 0x2f, 0xf2 ;  /* 0x0000000000f2781c */ /* 0x000fda0000702577 */
[----:B------:R-:W-:Y:S05]  /*2dc0*/  @P0 BRA `(.L_x_65) ;  /* 0x0000000400000947 */ /* 0x000fea0003800000 */
[----:B------:R-:W-:Y:S02]  /*2dd0*/  ISETP.GE.AND P0, PT, R24, RZ, PT ;  /* 0x000000ff1800720c */ /* 0x000fe40003f06270 */
[----:B------:R-:W-:-:S11]  /*2de0*/  ISETP.GE.AND P1, PT, R23, RZ, PT ;  /* 0x000000ff1700720c */ /* 0x000fd60003f26270 */
[----:B------:R-:W-:Y:S01]  /*2df0*/  @P0 MOV R21, RZ ;  /* 0x000000ff00150202 */ /* 0x000fe20000000f00 */
[----:B------:R-:W-:Y:S01]  /*2e00*/  @!P0 FFMA R0, R0, 1.84467440737095516160e+19, RZ ;  /* 0x5f80000000008823 */ /* 0x000fe200000000ff */
[----:B------:R-:W-:Y:S01]  /*2e10*/  @!P0 MOV R21, 0xffffffc0 ;  /* 0xffffffc000158802 */ /* 0x000fe20000000f00 */
[----:B------:R-:W-:-:S03]  /*2e20*/  @!P1 FFMA R25, R10, 1.84467440737095516160e+19, RZ ;  /* 0x5f8000000a199823 */ /* 0x000fc600000000ff */
[----:B------:R-:W-:-:S07]  /*2e30*/  @!P1 IADD3 R21, PT, PT, R21, 0x40, RZ ;  /* 0x0000004015159810 */ /* 0x000fce0007ffe0ff */
.L_x_61:
[----:B------:R-:W-:Y:S01]  /*2e40*/  LEA R28, R2, 0xc0800000, 0x17 ;  /* 0xc0800000021c7811 */ /* 0x000fe200078eb8ff */
[----:B------:R-:W-:Y:S01]  /*2e50*/  BSSY.RECONVERGENT B1, `(.L_x_66) ;  /* 0x0000036000017945 */ /* 0x000fe20003800200 */
[----:B------:R-:W-:Y:S02]  /*2e60*/  IADD3 R27, PT, PT, R27, -0x7f, RZ ;  /* 0xffffff811b1b7810 */ /* 0x000fe40007ffe0ff */
[----:B------:R-:W-:-:S03]  /*2e70*/  IADD3 R28, PT, PT, -R28, R25, RZ ;  /* 0x000000191c1c7210 */ /* 0x000fc60007ffe1ff */
[----:B------:R-:W-:Y:S01]  /*2e80*/  IMAD R0, R27, -0x800000, R0 ;  /* 0xff8000001b007824 */ /* 0x000fe200078e0200 */
[----:B------:R-:W0:Y:S01]  /*2e90*/  MUFU.RCP R24, R28 ;  /* 0x0000001c00187308 */ /* 0x000e220000001000 */
[----:B------:R-:W-:-:S04]  /*2ea0*/  FADD.FTZ R25, -R28, -RZ ;  /* 0x800000ff1c197221 */ /* 0x000fc80000010100 */
[----:B0-----:R-:W-:-:S04]  /*2eb0*/  FFMA R23, R24, R25, 1 ;  /* 0x3f80000018177423 */ /* 0x001fc80000000019 */
[----:B------:R-:W-:-:S04]  /*2ec0*/  FFMA R23, R24, R23, R24 ;  /* 0x0000001718177223 */ /* 0x000fc80000000018 */
[----:B------:R-:W-:-:S04]  /*2ed0*/  FFMA R24, R0, R23, RZ ;  /* 0x0000001700187223 */ /* 0x000fc800000000ff */
[----:B------:R-:W-:-:S04]  /*2ee0*/  FFMA R26, R25, R24, R0 ;  /* 0x00000018191a7223 */ /* 0x000fc80000000000 */
[----:B------:R-:W-:Y:S01]  /*2ef0*/  FFMA R26, R23, R26, R24 ;  /* 0x0000001a171a7223 */ /* 0x000fe20000000018 */
[----:B------:R-:W-:-:S03]  /*2f00*/  IADD3 R24, PT, PT, R27, 0x7f, -R2 ;  /* 0x0000007f1b187810 */ /* 0x000fc60007ffe802 */
[----:B------:R-:W-:Y:S01]  /*2f10*/  FFMA R25, R25, R26, R0 ;  /* 0x0000001a19197223 */ /* 0x000fe20000000000 */
[----:B------:R-:W-:-:S03]  /*2f20*/  IADD3 R21, PT, PT, R24, R21, RZ ;  /* 0x0000001518157210 */ /* 0x000fc60007ffe0ff */
[----:B------:R-:W-:-:S05]  /*2f30*/  FFMA R0, R23, R25, R26 ;  /* 0x0000001917007223 */ /* 0x000fca000000001a */
[----:B------:R-:W-:-:S04]  /*2f40*/  SHF.R.U32.HI R2, RZ, 0x17, R0 ;  /* 0x00000017ff027819 */ /* 0x000fc80000011600 */
[----:B------:R-:W-:-:S04]  /*2f50*/  LOP3.LUT R2, R2, 0xff, RZ, 0xc0, !PT ;  /* 0x000000ff02027812 */ /* 0x000fc800078ec0ff */
[----:B------:R-:W-:-:S04]  /*2f60*/  IADD3 R2, PT, PT, R2, R21, RZ ;  /* 0x0000001502027210 */ /* 0x000fc80007ffe0ff */
[----:B------:R-:W-:-:S04]  /*2f70*/  IADD3 R24, PT, PT, R2, -0x1, RZ ;  /* 0xffffffff02187810 */ /* 0x000fc80007ffe0ff */
[----:B------:R-:W-:-:S13]  /*2f80*/  ISETP.GE.U32.AND P0, PT, R24, 0xfe, PT ;  /* 0x000000fe1800780c */ /* 0x000fda0003f06070 */
[----:B------:R-:W-:Y:S05]  /*2f90*/  @!P0 BRA `(.L_x_67) ;  /* 0x0000000000808947 */ /* 0x000fea0003800000 */
[----:B------:R-:W-:-:S13]  /*2fa0*/  ISETP.GT.AND P0, PT, R2, 0xfe, PT ;  /* 0x000000fe0200780c */ /* 0x000fda0003f04270 */
[----:B------:R-:W-:Y:S05]  /*2fb0*/  @P0 BRA `(.L_x_68) ;  /* 0x00000000006c0947 */ /* 0x000fea0003800000 */
[----:B------:R-:W-:-:S13]  /*2fc0*/  ISETP.GE.AND P0, PT, R2, 0x1, PT ;  /* 0x000000010200780c */ /* 0x000fda0003f06270 */
[----:B------:R-:W-:Y:S05]  /*2fd0*/  @P0 BRA `(.L_x_69) ;  /* 0x0000000000740947 */ /* 0x000fea0003800000 */
[----:B------:R-:W-:Y:S02]  /*2fe0*/  ISETP.GE.AND P0, PT, R2, -0x18, PT ;  /* 0xffffffe80200780c */ /* 0x000fe40003f06270 */
[----:B------:R-:W-:-:S11]  /*2ff0*/  LOP3.LUT R0, R0, 0x80000000, RZ, 0xc0, !PT ;  /* 0x8000000000007812 */ /* 0x000fd600078ec0ff */
[----:B------:R-:W-:Y:S05]  /*3000*/  @!P0 BRA `(.L_x_69) ;  /* 0x0000000000688947 */ /* 0x000fea0003800000 */
[CCC-:B------:R-:W-:Y:S01]  /*3010*/  FFMA.RZ R21, R23.reuse, R25.reuse, R26.reuse ;  /* 0x0000001917157223 */ /* 0x1c0fe2000000c01a */
[CCC-:B------:R-:W-:Y:S01]  /*3020*/  FFMA.RP R24, R23.reuse, R25.reuse, R26.reuse ;  /* 0x0000001917187223 */ /* 0x1c0fe2000000801a */
[----:B------:R-:W-:Y:S01]  /*3030*/  FFMA.RM R25, R23, R25, R26 ;  /* 0x0000001917197223 */ /* 0x000fe2000000401a */
[C---:B------:R-:W-:Y:S02]  /*3040*/  IADD3 R23, PT, PT, R2.reuse, 0x20, RZ ;  /* 0x0000002002177810 */ /* 0x040fe40007ffe0ff */
[----:B------:R-:W-:Y:S02]  /*3050*/  LOP3.LUT R21, R21, 0x7fffff, RZ, 0xc0, !PT ;  /* 0x007fffff15157812 */ /* 0x000fe400078ec0ff */
[C---:B------:R-:W-:Y:S02]  /*3060*/  ISETP.NE.AND P3, PT, R2.reuse, RZ, PT ;  /* 0x000000ff0200720c */ /* 0x040fe40003f65270 */
[----:B------:R-:W-:Y:S02]  /*3070*/  LOP3.LUT R26, R21, 0x800000, RZ, 0xfc, !PT ;  /* 0x00800000151a7812 */ /* 0x000fe400078efcff */
[----:B------:R-:W-:-:S02]  /*3080*/  ISETP.NE.AND P1, PT, R2, RZ, PT ;  /* 0x000000ff0200720c */ /* 0x000fc40003f25270 */
[----:B------:R-:W-:Y:S02]  /*3090*/  IADD3 R2, PT, PT, -R2, RZ, RZ ;  /* 0x000000ff02027210 */ /* 0x000fe40007ffe1ff */
[----:B------:R-:W-:Y:S02]  /*30a0*/  SHF.L.U32 R23, R26, R23, RZ ;  /* 0x000000171a177219 */ /* 0x000fe400000006ff */
[----:B------:R-:W-:Y:S02]  /*30b0*/  FSETP.NEU.FTZ.AND P0, PT, R24, R25, PT ;  /* 0x000000191800720b */ /* 0x000fe40003f1d000 */
[----:B------:R-:W-:Y:S02]  /*30c0*/  SEL R21, R2, RZ, P3 ;  /* 0x000000ff02157207 */ /* 0x000fe40001800000 */
[----:B------:R-:W-:Y:S02]  /*30d0*/  ISETP.NE.AND P1, PT, R23, RZ, P1 ;  /* 0x000000ff1700720c */ /* 0x000fe40000f25270 */
[----:B------:R-:W-:-:S02]  /*30e0*/  SHF.R.U32.HI R23, RZ, R21, R26 ;  /* 0x00000015ff177219 */ /* 0x000fc4000001161a */
[----:B------:R-:W-:Y:S02]  /*30f0*/  PLOP3.LUT P0, PT, P0, P1, PT, 0xf8, 0x8f ;  /* 0x00000000008f781c */ /* 0x000fe40000703f70 */
[----:B------:R-:W-:Y:S02]  /*3100*/  SHF.R.U32.HI R21, RZ, 0x1, R23 ;  /* 0x00000001ff157819 */ /* 0x000fe40000011617 */
[----:B------:R-:W-:-:S04]  /*3110*/  SEL R2, RZ, 0x1, !P0 ;  /* 0x00000001ff027807 */ /* 0x000fc80004000000 */
[----:B------:R-:W-:-:S04]  /*3120*/  LOP3.LUT R2, R2, 0x1, R21, 0xf8, !PT ;  /* 0x0000000102027812 */ /* 0x000fc800078ef815 */
[----:B------:R-:W-:-:S04]  /*3130*/  LOP3.LUT R2, R2, R23, RZ, 0xc0, !PT ;  /* 0x0000001702027212 */ /* 0x000fc800078ec0ff */
[----:B------:R-:W-:-:S04]  /*3140*/  IADD3 R21, PT, PT, R21, R2, RZ ;  /* 0x0000000215157210 */ /* 0x000fc80007ffe0ff */
[----:B------:R-:W-:Y:S01]  /*3150*/  LOP3.LUT R0, R21, R0, RZ, 0xfc, !PT ;  /* 0x0000000015007212 */ /* 0x000fe200078efcff */
[----:B------:R-:W-:Y:S06]  /*3160*/  BRA `(.L_x_69) ;  /* 0x0000000000107947 */ /* 0x000fec0003800000 */
.L_x_68:
[----:B------:R-:W-:-:S04]  /*3170*/  LOP3.LUT R0, R0, 0x80000000, RZ, 0xc0, !PT ;  /* 0x8000000000007812 */ /* 0x000fc800078ec0ff */
[----:B------:R-:W-:Y:S01]  /*3180*/  LOP3.LUT R0, R0, 0x7f800000, RZ, 0xfc, !PT ;  /* 0x7f80000000007812 */ /* 0x000fe200078efcff */
[----:B------:R-:W-:Y:S06]  /*3190*/  BRA `(.L_x_69) ;  /* 0x0000000000047947 */ /* 0x000fec0003800000 */
.L_x_67:
[----:B------:R-:W-:-:S07]  /*31a0*/  LEA R0, R21, R0, 0x17 ;  /* 0x0000000015007211 */ /* 0x000fce00078eb8ff */
.L_x_69:
[----:B------:R-:W-:Y:S05]  /*31b0*/  BSYNC.RECONVERGENT B1 ;  /* 0x0000000000017941 */ /* 0x000fea0003800200 */
.L_x_66:
[----:B------:R-:W-:Y:S05]  /*31c0*/  BRA `(.L_x_70) ;  /* 0x0000000000207947 */ /* 0x000fea0003800000 */
.L_x_65:
[----:B------:R-:W-:-:S04]  /*31d0*/  LOP3.LUT R0, R25, 0x80000000, R0, 0x48, !PT ;  /* 0x8000000019007812 */ /* 0x000fc800078e4800 */
[----:B------:R-:W-:Y:S01]  /*31e0*/  LOP3.LUT R0, R0, 0x7f800000, RZ, 0xfc, !PT ;  /* 0x7f80000000007812 */ /* 0x000fe200078efcff */
[----:B------:R-:W-:Y:S06]  /*31f0*/  BRA `(.L_x_70) ;  /* 0x0000000000147947 */ /* 0x000fec0003800000 */
.L_x_64:
[----:B------:R-:W-:Y:S01]  /*3200*/  LOP3.LUT R0, R25, 0x80000000, R0, 0x48, !PT ;  /* 0x8000000019007812 */ /* 0x000fe200078e4800 */
[----:B------:R-:W-:Y:S06]  /*3210*/  BRA `(.L_x_70) ;  /* 0x00000000000c7947 */ /* 0x000fec0003800000 */
.L_x_63:
[----:B------:R-:W0:Y:S01]  /*3220*/  MUFU.RSQ R0, -QNAN ;  /* 0xffc0000000007908 */ /* 0x000e220000001400 */
[----:B------:R-:W-:Y:S05]  /*3230*/  BRA `(.L_x_70) ;  /* 0x0000000000047947 */ /* 0x000fea0003800000 */
.L_x_62:
[----:B------:R-:W-:-:S07]  /*3240*/  FADD.FTZ R0, R0, R10 ;  /* 0x0000000a00007221 */ /* 0x000fce0000010000 */
.L_x_70:
[----:B------:R-:W-:Y:S05]  /*3250*/  BSYNC.RECONVERGENT B0 ;  /* 0x0000000000007941 */ /* 0x000fea0003800200 */
.L_x_60:
[----:B------:R-:W-:-:S04]  /*3260*/  HFMA2 R23, -RZ, RZ, 0, 0 ;  /* 0x00000000ff177431 */ /* 0x000fc800000001ff */
[----:B0-----:R-:W-:Y:S05]  /*3270*/  RET.REL.NODEC R22 `(_Z17preprocess_kernelPfS_iii) ;  /* 0xffffffcc16607950 */ /* 0x001fea0003c3ffff */
.L_x_71:
        /* <DEDUP_REMOVED lines=16> */
.L_x_73:


//--------------------- .nv.shared.reserved.0     --------------------------
	.section	.nv.shared.reserved.0,"aw",@nobits
	.weak		__nv_reservedSMEM_offset_0_alias
	.size		__nv_reservedSMEM_offset_0_alias, 0, 64
	.other		__nv_reservedSMEM_offset_0_alias,@"STO_CUDA_RESERVED_SHARED STV_DEFAULT"
__nv_reservedSMEM_offset_0_alias:
	.zero		0
	.zero		64


//--------------------- .nv.constant0._Z6kernelPfS_iii --------------------------
	.section	.nv.constant0._Z6kernelPfS_iii,"a",@progbits
	.sectionflags	@""
	.align	4
.nv.constant0._Z6kernelPfS_iii:
	.zero		924


//--------------------- .nv.constant0._Z17preprocess_kernelPfS_iii --------------------------
	.section	.nv.constant0._Z17preprocess_kernelPfS_iii,"a",@progbits
	.sectionflags	@""
	.align	4
.nv.constant0._Z17preprocess_kernelPfS_iii:
	.zero		924


//--------------------- SYMBOLS --------------------------

	.type		.nv.reservedSmem.offset0,@object
	.size		.nv.reservedSmem.offset0,0x4
